	.target	sm_100a

	.elftype	@"ET_EXEC"


//--------------------- .note.nv.tkinfo           --------------------------
	.section	.note.nv.tkinfo,"",@"SHT_NOTE"
	.sectionflags	@"SHF_NOTE_NV_TKINFO"
	.tkinfo
        /*0018*/ 	.word	0x00000002
        /*0030*/ 	.string	""
        /*0030*/ 	.string	"ptxas"
        /*0030*/ 	.string	"Cuda compilation tools, release 13.0, V13.0.88"
        /*0030*/ 	.string	"Build cuda_13.0.r13.0/compiler.36424714_0"
        /*0030*/ 	.string	"-arch sm_100a -m 64 "



//--------------------- .note.nv.cuinfo           --------------------------
	.section	.note.nv.cuinfo,"",@"SHT_NOTE"
	.sectionflags	@"SHF_NOTE_NV_CUINFO"
        /*0018*/ 	.short	0x0002
        /*001a*/ 	.short	0x0064
        /*001c*/ 	.short	0x0082
	.zero		2


//--------------------- .nv.info                  --------------------------
	.section	.nv.info,"",@"SHT_CUDA_INFO"
	.align	4


	//----- nvinfo : EIATTR_REGCOUNT
	.align		4
        /*0000*/ 	.byte	0x04, 0x2f
        /*0002*/ 	.short	(.L_12 - .L_11)
	.align		4
.L_11:
        /*0004*/ 	.word	index@(_ZN7cutlass13device_kernelIN5flash19enable_sm80_to_sm89INS1_16FlashAttnFwdSm80INS1_25CollectiveMainloopFwdSm80ILi8ELi2ELb0EN4cute5tupleIJNS5_1CILi128EEENS7_ILi64EEENS7_ILi192EEEEEELi192ENS_10bfloat16_tEfNS_4arch4Sm80ELb1ELb0ELb0ELb1ELb1ELb1ELb1ELb1EEENS1_21CollectiveEpilogueFwdINS6_IJS8_SA_S9_EEENS6_IJNS7_ILi1EEESI_SI_EEESC_SE_Li256ELb1ELb1ELb1ELb0EEENS1_36VarlenDynamicPersistentTileSchedulerILi128ELi64ELi256ELi256ELb1ELb1ELb0ELb1ELb1ELb1EEEEEEEEEvNT_6ParamsE)
        /*0008*/ 	.word	0x00000004


	//----- nvinfo : EIATTR_FRAME_SIZE
	.align		4
.L_12:
        /*000c*/ 	.byte	0x04, 0x11
        /*000e*/ 	.short	(.L_14 - .L_13)
	.align		4
.L_13:
        /*0010*/ 	.word	index@(_ZN7cutlass13device_kernelIN5flash19enable_sm80_to_sm89INS1_16FlashAttnFwdSm80INS1_25CollectiveMainloopFwdSm80ILi8ELi2ELb0EN4cute5tupleIJNS5_1CILi128EEENS7_ILi64EEENS7_ILi192EEEEEELi192ENS_10bfloat16_tEfNS_4arch4Sm80ELb1ELb0ELb0ELb1ELb1ELb1ELb1ELb1EEENS1_21CollectiveEpilogueFwdINS6_IJS8_SA_S9_EEENS6_IJNS7_ILi1EEESI_SI_EEESC_SE_Li256ELb1ELb1ELb1ELb0EEENS1_36VarlenDynamicPersistentTileSchedulerILi128ELi64ELi256ELi256ELb1ELb1ELb0ELb1ELb1ELb1EEEEEEEEEvNT_6ParamsE)
        /*0014*/ 	.word	0x00000000


	//----- nvinfo : EIATTR_REGCOUNT
	.align		4
.L_14:
        /*0018*/ 	.byte	0x04, 0x2f
        /*001a*/ 	.short	(.L_16 - .L_15)
	.align		4
.L_15:
        /*001c*/ 	.word	index@(_ZN7cutlass13device_kernelIN5flash19enable_sm80_to_sm89INS1_16FlashAttnFwdSm80INS1_25CollectiveMainloopFwdSm80ILi8ELi2ELb0EN4cute5tupleIJNS5_1CILi128EEENS7_ILi64EEENS7_ILi192EEEEEELi192ENS_10bfloat16_tEfNS_4arch4Sm80ELb1ELb0ELb0ELb1ELb1ELb0ELb1ELb1EEENS1_21CollectiveEpilogueFwdINS6_IJS8_SA_S9_EEENS6_IJNS7_ILi1EEESI_SI_EEESC_SE_Li256ELb1ELb1ELb1ELb0EEENS1_36VarlenDynamicPersistentTileSchedulerILi128ELi64ELi256ELi256ELb1ELb1ELb0ELb1ELb1ELb1EEEEEEEEEvNT_6ParamsE)
        /*0020*/ 	.word	0x00000004


	//----- nvinfo : EIATTR_FRAME_SIZE
	.align		4
.L_16:
        /*0024*/ 	.byte	0x04, 0x11
        /*0026*/ 	.short	(.L_18 - .L_17)
	.align		4
.L_17:
        /*0028*/ 	.word	index@(_ZN7cutlass13device_kernelIN5flash19enable_sm80_to_sm89INS1_16FlashAttnFwdSm80INS1_25CollectiveMainloopFwdSm80ILi8ELi2ELb0EN4cute5tupleIJNS5_1CILi128EEENS7_ILi64EEENS7_ILi192EEEEEELi192ENS_10bfloat16_tEfNS_4arch4Sm80ELb1ELb0ELb0ELb1ELb1ELb0ELb1ELb1EEENS1_21CollectiveEpilogueFwdINS6_IJS8_SA_S9_EEENS6_IJNS7_ILi1EEESI_SI_EEESC_SE_Li256ELb1ELb1ELb1ELb0EEENS1_36VarlenDynamicPersistentTileSchedulerILi128ELi64ELi256ELi256ELb1ELb1ELb0ELb1ELb1ELb1EEEEEEEEEvNT_6ParamsE)
        /*002c*/ 	.word	0x00000000


	//----- nvinfo : EIATTR_REGCOUNT
	.align		4
.L_18:
        /*0030*/ 	.byte	0x04, 0x2f
        /*0032*/ 	.short	(.L_20 - .L_19)
	.align		4
.L_19:
        /*0034*/ 	.word	index@(_ZN7cutlass13device_kernelIN5flash19enable_sm80_to_sm89INS1_16FlashAttnFwdSm80INS1_25CollectiveMainloopFwdSm80ILi8ELi2ELb0EN4cute5tupleIJNS5_1CILi128EEENS7_ILi64EEENS7_ILi192EEEEEELi192ENS_10bfloat16_tEfNS_4arch4Sm80ELb1ELb0ELb0ELb0ELb1ELb0ELb1ELb1EEENS1_21CollectiveEpilogueFwdINS6_IJS8_SA_S9_EEENS6_IJNS7_ILi1EEESI_SI_EEESC_SE_Li256ELb0ELb1ELb1ELb0EEENS1_30DynamicPersistentTileSchedulerILi256ELi256ELb1ELb1ELb0EEEEEEEEEvNT_6ParamsE)
        /*0038*/ 	.word	0x00000004


	//----- nvinfo : EIATTR_FRAME_SIZE
	.align		4
.L_20:
        /*003c*/ 	.byte	0x04, 0x11
        /*003e*/ 	.short	(.L_22 - .L_21)
	.align		4
.L_21:
        /*0040*/ 	.word	index@(_ZN7cutlass13device_kernelIN5flash19enable_sm80_to_sm89INS1_16FlashAttnFwdSm80INS1_25CollectiveMainloopFwdSm80ILi8ELi2ELb0EN4cute5tupleIJNS5_1CILi128EEENS7_ILi64EEENS7_ILi192EEEEEELi192ENS_10bfloat16_tEfNS_4arch4Sm80ELb1ELb0ELb0ELb0ELb1ELb0ELb1ELb1EEENS1_21CollectiveEpilogueFwdINS6_IJS8_SA_S9_EEENS6_IJNS7_ILi1EEESI_SI_EEESC_SE_Li256ELb0ELb1ELb1ELb0EEENS1_30DynamicPersistentTileSchedulerILi256ELi256ELb1ELb1ELb0EEEEEEEEEvNT_6ParamsE)
        /*0044*/ 	.word	0x00000000


	//----- nvinfo : EIATTR_REGCOUNT
	.align		4
.L_22:
        /*0048*/ 	.byte	0x04, 0x2f
        /*004a*/ 	.short	(.L_24 - .L_23)
	.align		4
.L_23:
        /*004c*/ 	.word	index@(_ZN7cutlass13device_kernelIN5flash19enable_sm80_to_sm89INS1_16FlashAttnFwdSm80INS1_25CollectiveMainloopFwdSm80ILi8ELi2ELb0EN4cute5tupleIJNS5_1CILi128EEENS7_ILi64EEENS7_ILi192EEEEEELi192ENS_10bfloat16_tEfNS_4arch4Sm80ELb0ELb1ELb0ELb1ELb1ELb1ELb1ELb1EEENS1_21CollectiveEpilogueFwdINS6_IJS8_SA_S9_EEENS6_IJNS7_ILi1EEESI_SI_EEESC_SE_Li256ELb1ELb1ELb1ELb0EEENS1_36VarlenDynamicPersistentTileSchedulerILi128ELi64ELi256ELi256ELb1ELb1ELb0ELb1ELb0ELb1EEEEEEEEEvNT_6ParamsE)
        /*0050*/ 	.word	0x00000004


	//----- nvinfo : EIATTR_FRAME_SIZE
	.align		4
.L_24:
        /*0054*/ 	.byte	0x04, 0x11
        /*0056*/ 	.short	(.L_26 - .L_25)
	.align		4
.L_25:
        /*0058*/ 	.word	index@(_ZN7cutlass13device_kernelIN5flash19enable_sm80_to_sm89INS1_16FlashAttnFwdSm80INS1_25CollectiveMainloopFwdSm80ILi8ELi2ELb0EN4cute5tupleIJNS5_1CILi128EEENS7_ILi64EEENS7_ILi192EEEEEELi192ENS_10bfloat16_tEfNS_4arch4Sm80ELb0ELb1ELb0ELb1ELb1ELb1ELb1ELb1EEENS1_21CollectiveEpilogueFwdINS6_IJS8_SA_S9_EEENS6_IJNS7_ILi1EEESI_SI_EEESC_SE_Li256ELb1ELb1ELb1ELb0EEENS1_36VarlenDynamicPersistentTileSchedulerILi128ELi64ELi256ELi256ELb1ELb1ELb0ELb1ELb0ELb1EEEEEEEEEvNT_6ParamsE)
        /*005c*/ 	.word	0x00000000


	//----- nvinfo : EIATTR_REGCOUNT
	.align		4
.L_26:
        /*0060*/ 	.byte	0x04, 0x2f
        /*0062*/ 	.short	(.L_28 - .L_27)
	.align		4
.L_27:
        /*0064*/ 	.word	index@(_ZN7cutlass13device_kernelIN5flash19enable_sm80_to_sm89INS1_16FlashAttnFwdSm80INS1_25CollectiveMainloopFwdSm80ILi8ELi2ELb0EN4cute5tupleIJNS5_1CILi128EEENS7_ILi64EEENS7_ILi192EEEEEELi192ENS_10bfloat16_tEfNS_4arch4Sm80ELb0ELb1ELb0ELb1ELb1ELb0ELb1ELb1EEENS1_21CollectiveEpilogueFwdINS6_IJS8_SA_S9_EEENS6_IJNS7_ILi1EEESI_SI_EEESC_SE_Li256ELb1ELb1ELb1ELb0EEENS1_36VarlenDynamicPersistentTileSchedulerILi128ELi64ELi256ELi256ELb1ELb1ELb0ELb1ELb0ELb1EEEEEEEEEvNT_6ParamsE)
        /*0068*/ 	.word	0x00000004


	//----- nvinfo : EIATTR_FRAME_SIZE
	.align		4
.L_28:
        /*006c*/ 	.byte	0x04, 0x11
        /*006e*/ 	.short	(.L_30 - .L_29)
	.align		4
.L_29:
        /*0070*/ 	.word	index@(_ZN7cutlass13device_kernelIN5flash19enable_sm80_to_sm89INS1_16FlashAttnFwdSm80INS1_25CollectiveMainloopFwdSm80ILi8ELi2ELb0EN4cute5tupleIJNS5_1CILi128EEENS7_ILi64EEENS7_ILi192EEEEEELi192ENS_10bfloat16_tEfNS_4arch4Sm80ELb0ELb1ELb0ELb1ELb1ELb0ELb1ELb1EEENS1_21CollectiveEpilogueFwdINS6_IJS8_SA_S9_EEENS6_IJNS7_ILi1EEESI_SI_EEESC_SE_Li256ELb1ELb1ELb1ELb0EEENS1_36VarlenDynamicPersistentTileSchedulerILi128ELi64ELi256ELi256ELb1ELb1ELb0ELb1ELb0ELb1EEEEEEEEEvNT_6ParamsE)
        /*0074*/ 	.word	0x00000000


	//----- nvinfo : EIATTR_REGCOUNT
	.align		4
.L_30:
        /*0078*/ 	.byte	0x04, 0x2f
        /*007a*/ 	.short	(.L_32 - .L_31)
	.align		4
.L_31:
        /*007c*/ 	.word	index@(_ZN7cutlass13device_kernelIN5flash19enable_sm80_to_sm89INS1_16FlashAttnFwdSm80INS1_25CollectiveMainloopFwdSm80ILi8ELi2ELb0EN4cute5tupleIJNS5_1CILi128EEENS7_ILi64EEENS7_ILi192EEEEEELi192ENS_10bfloat16_tEfNS_4arch4Sm80ELb0ELb1ELb0ELb0ELb1ELb0ELb1ELb1EEENS1_21CollectiveEpilogueFwdINS6_IJS8_SA_S9_EEENS6_IJNS7_ILi1EEESI_SI_EEESC_SE_Li256ELb0ELb1ELb1ELb0EEENS1_19SingleTileSchedulerILb0ELb1ELb1ELi128EEEEEEEEEvNT_6ParamsE)
        /*0080*/ 	.word	0x00000004


	//----- nvinfo : EIATTR_FRAME_SIZE
	.align		4
.L_32:
        /*0084*/ 	.byte	0x04, 0x11
        /*0086*/ 	.short	(.L_34 - .L_33)
	.align		4
.L_33:
        /*0088*/ 	.word	index@(_ZN7cutlass13device_kernelIN5flash19enable_sm80_to_sm89INS1_16FlashAttnFwdSm80INS1_25CollectiveMainloopFwdSm80ILi8ELi2ELb0EN4cute5tupleIJNS5_1CILi128EEENS7_ILi64EEENS7_ILi192EEEEEELi192ENS_10bfloat16_tEfNS_4arch4Sm80ELb0ELb1ELb0ELb0ELb1ELb0ELb1ELb1EEENS1_21CollectiveEpilogueFwdINS6_IJS8_SA_S9_EEENS6_IJNS7_ILi1EEESI_SI_EEESC_SE_Li256ELb0ELb1ELb1ELb0EEENS1_19SingleTileSchedulerILb0ELb1ELb1ELi128EEEEEEEEEvNT_6ParamsE)
        /*008c*/ 	.word	0x00000000


	//----- nvinfo : EIATTR_REGCOUNT
	.align		4
.L_34:
        /*0090*/ 	.byte	0x04, 0x2f
        /*0092*/ 	.short	(.L_36 - .L_35)
	.align		4
.L_35:
        /*0094*/ 	.word	index@(_ZN7cutlass13device_kernelIN5flash19enable_sm80_to_sm89INS1_16FlashAttnFwdSm80INS1_25CollectiveMainloopFwdSm80ILi8ELi2ELb0EN4cute5tupleIJNS5_1CILi128EEENS7_ILi64EEENS7_ILi192EEEEEELi192ENS_10bfloat16_tEfNS_4arch4Sm80ELb0ELb0ELb0ELb1ELb1ELb1ELb1ELb1EEENS1_21CollectiveEpilogueFwdINS6_IJS8_SA_S9_EEENS6_IJNS7_ILi1EEESI_SI_EEESC_SE_Li256ELb1ELb1ELb1ELb0EEENS1_36VarlenDynamicPersistentTileSchedulerILi128ELi64ELi256ELi256ELb1ELb1ELb0ELb0ELb1ELb1EEEEEEEEEvNT_6ParamsE)
        /*0098*/ 	.word	0x00000004


	//----- nvinfo : EIATTR_FRAME_SIZE
	.align		4
.L_36:
        /*009c*/ 	.byte	0x04, 0x11
        /*009e*/ 	.short	(.L_38 - .L_37)
	.align		4
.L_37:
        /*00a0*/ 	.word	index@(_ZN7cutlass13device_kernelIN5flash19enable_sm80_to_sm89INS1_16FlashAttnFwdSm80INS1_25CollectiveMainloopFwdSm80ILi8ELi2ELb0EN4cute5tupleIJNS5_1CILi128EEENS7_ILi64EEENS7_ILi192EEEEEELi192ENS_10bfloat16_tEfNS_4arch4Sm80ELb0ELb0ELb0ELb1ELb1ELb1ELb1ELb1EEENS1_21CollectiveEpilogueFwdINS6_IJS8_SA_S9_EEENS6_IJNS7_ILi1EEESI_SI_EEESC_SE_Li256ELb1ELb1ELb1ELb0EEENS1_36VarlenDynamicPersistentTileSchedulerILi128ELi64ELi256ELi256ELb1ELb1ELb0ELb0ELb1ELb1EEEEEEEEEvNT_6ParamsE)
        /*00a4*/ 	.word	0x00000000


	//----- nvinfo : EIATTR_REGCOUNT
	.align		4
.L_38:
        /*00a8*/ 	.byte	0x04, 0x2f
        /*00aa*/ 	.short	(.L_40 - .L_39)
	.align		4
.L_39:
        /*00ac*/ 	.word	index@(_ZN7cutlass13device_kernelIN5flash19enable_sm80_to_sm89INS1_16FlashAttnFwdSm80INS1_25CollectiveMainloopFwdSm80ILi8ELi2ELb0EN4cute5tupleIJNS5_1CILi128EEENS7_ILi64EEENS7_ILi192EEEEEELi192ENS_10bfloat16_tEfNS_4arch4Sm80ELb0ELb0ELb0ELb1ELb1ELb0ELb1ELb1EEENS1_21CollectiveEpilogueFwdINS6_IJS8_SA_S9_EEENS6_IJNS7_ILi1EEESI_SI_EEESC_SE_Li256ELb1ELb1ELb1ELb0EEENS1_36VarlenDynamicPersistentTileSchedulerILi128ELi64ELi256ELi256ELb1ELb1ELb0ELb0ELb1ELb1EEEEEEEEEvNT_6ParamsE)
        /*00b0*/ 	.word	0x00000004


	//----- nvinfo : EIATTR_FRAME_SIZE
	.align		4
.L_40:
        /*00b4*/ 	.byte	0x04, 0x11
        /*00b6*/ 	.short	(.L_42 - .L_41)
	.align		4
.L_41:
        /*00b8*/ 	.word	index@(_ZN7cutlass13device_kernelIN5flash19enable_sm80_to_sm89INS1_16FlashAttnFwdSm80INS1_25CollectiveMainloopFwdSm80ILi8ELi2ELb0EN4cute5tupleIJNS5_1CILi128EEENS7_ILi64EEENS7_ILi192EEEEEELi192ENS_10bfloat16_tEfNS_4arch4Sm80ELb0ELb0ELb0ELb1ELb1ELb0ELb1ELb1EEENS1_21CollectiveEpilogueFwdINS6_IJS8_SA_S9_EEENS6_IJNS7_ILi1EEESI_SI_EEESC_SE_Li256ELb1ELb1ELb1ELb0EEENS1_36VarlenDynamicPersistentTileSchedulerILi128ELi64ELi256ELi256ELb1ELb1ELb0ELb0ELb1ELb1EEEEEEEEEvNT_6ParamsE)
        /*00bc*/ 	.word	0x00000000


	//----- nvinfo : EIATTR_REGCOUNT
	.align		4
.L_42:
        /*00c0*/ 	.byte	0x04, 0x2f
        /*00c2*/ 	.short	(.L_44 - .L_43)
	.align		4
.L_43:
        /*00c4*/ 	.word	index@(_ZN7cutlass13device_kernelIN5flash19enable_sm80_to_sm89INS1_16FlashAttnFwdSm80INS1_25CollectiveMainloopFwdSm80ILi8ELi2ELb0EN4cute5tupleIJNS5_1CILi128EEENS7_ILi64EEENS7_ILi192EEEEEELi192ENS_10bfloat16_tEfNS_4arch4Sm80ELb0ELb0ELb0ELb0ELb1ELb0ELb1ELb1EEENS1_21CollectiveEpilogueFwdINS6_IJS8_SA_S9_EEENS6_IJNS7_ILi1EEESI_SI_EEESC_SE_Li256ELb0ELb1ELb1ELb0EEENS1_19SingleTileSchedulerILb0ELb1ELb1ELi128EEEEEEEEEvNT_6ParamsE)
        /*00c8*/ 	.word	0x00000004


	//----- nvinfo : EIATTR_FRAME_SIZE
	.align		4
.L_44:
        /*00cc*/ 	.byte	0x04, 0x11
        /*00ce*/ 	.short	(.L_46 - .L_45)
	.align		4
.L_45:
        /*00d0*/ 	.word	index@(_ZN7cutlass13device_kernelIN5flash19enable_sm80_to_sm89INS1_16FlashAttnFwdSm80INS1_25CollectiveMainloopFwdSm80ILi8ELi2ELb0EN4cute5tupleIJNS5_1CILi128EEENS7_ILi64EEENS7_ILi192EEEEEELi192ENS_10bfloat16_tEfNS_4arch4Sm80ELb0ELb0ELb0ELb0ELb1ELb0ELb1ELb1EEENS1_21CollectiveEpilogueFwdINS6_IJS8_SA_S9_EEENS6_IJNS7_ILi1EEESI_SI_EEESC_SE_Li256ELb0ELb1ELb1ELb0EEENS1_19SingleTileSchedulerILb0ELb1ELb1ELi128EEEEEEEEEvNT_6ParamsE)
        /*00d4*/ 	.word	0x00000000


	//----- nvinfo : EIATTR_REGCOUNT
	.align		4
.L_46:
        /*00d8*/ 	.byte	0x04, 0x2f
        /*00da*/ 	.short	(.L_48 - .L_47)
	.align		4
.L_47:
        /*00dc*/ 	.word	index@(_ZN7cutlass13device_kernelIN5flash19enable_sm80_to_sm89INS1_16FlashAttnFwdSm80INS1_25CollectiveMainloopFwdSm80ILi8ELi1ELb0EN4cute5tupleIJNS5_1CILi128EEENS7_ILi64EEENS7_ILi192EEEEEELi192ENS_10bfloat16_tEfNS_4arch4Sm80ELb1ELb0ELb0ELb1ELb1ELb1ELb1ELb1EEENS1_21CollectiveEpilogueFwdINS6_IJS8_SA_S9_EEENS6_IJNS7_ILi1EEESI_SI_EEESC_SE_Li256ELb1ELb1ELb1ELb0EEENS1_36VarlenDynamicPersistentTileSchedulerILi128ELi64ELi256ELi256ELb1ELb1ELb0ELb1ELb1ELb1EEEEEEEEEvNT_6ParamsE)
        /*00e0*/ 	.word	0x00000004


	//----- nvinfo : EIATTR_FRAME_SIZE
	.align		4
.L_48:
        /*00e4*/ 	.byte	0x04, 0x11
        /*00e6*/ 	.short	(.L_50 - .L_49)
	.align		4
.L_49:
        /*00e8*/ 	.word	index@(_ZN7cutlass13device_kernelIN5flash19enable_sm80_to_sm89INS1_16FlashAttnFwdSm80INS1_25CollectiveMainloopFwdSm80ILi8ELi1ELb0EN4cute5tupleIJNS5_1CILi128EEENS7_ILi64EEENS7_ILi192EEEEEELi192ENS_10bfloat16_tEfNS_4arch4Sm80ELb1ELb0ELb0ELb1ELb1ELb1ELb1ELb1EEENS1_21CollectiveEpilogueFwdINS6_IJS8_SA_S9_EEENS6_IJNS7_ILi1EEESI_SI_EEESC_SE_Li256ELb1ELb1ELb1ELb0EEENS1_36VarlenDynamicPersistentTileSchedulerILi128ELi64ELi256ELi256ELb1ELb1ELb0ELb1ELb1ELb1EEEEEEEEEvNT_6ParamsE)
        /*00ec*/ 	.word	0x00000000


	//----- nvinfo : EIATTR_REGCOUNT
	.align		4
.L_50:
        /*00f0*/ 	.byte	0x04, 0x2f
        /*00f2*/ 	.short	(.L_52 - .L_51)
	.align		4
.L_51:
        /*00f4*/ 	.word	index@(_ZN7cutlass13device_kernelIN5flash19enable_sm80_to_sm89INS1_16FlashAttnFwdSm80INS1_25CollectiveMainloopFwdSm80ILi8ELi1ELb0EN4cute5tupleIJNS5_1CILi128EEENS7_ILi64EEENS7_ILi192EEEEEELi192ENS_10bfloat16_tEfNS_4arch4Sm80ELb1ELb0ELb0ELb1ELb1ELb0ELb1ELb1EEENS1_21CollectiveEpilogueFwdINS6_IJS8_SA_S9_EEENS6_IJNS7_ILi1EEESI_SI_EEESC_SE_Li256ELb1ELb1ELb1ELb0EEENS1_36VarlenDynamicPersistentTileSchedulerILi128ELi64ELi256ELi256ELb1ELb1ELb0ELb1ELb1ELb1EEEEEEEEEvNT_6ParamsE)
        /*00f8*/ 	.word	0x00000004


	//----- nvinfo : EIATTR_FRAME_SIZE
	.align		4
.L_52:
        /*00fc*/ 	.byte	0x04, 0x11
        /*00fe*/ 	.short	(.L_54 - .L_53)
	.align		4
.L_53:
        /*0100*/ 	.word	index@(_ZN7cutlass13device_kernelIN5flash19enable_sm80_to_sm89INS1_16FlashAttnFwdSm80INS1_25CollectiveMainloopFwdSm80ILi8ELi1ELb0EN4cute5tupleIJNS5_1CILi128EEENS7_ILi64EEENS7_ILi192EEEEEELi192ENS_10bfloat16_tEfNS_4arch4Sm80ELb1ELb0ELb0ELb1ELb1ELb0ELb1ELb1EEENS1_21CollectiveEpilogueFwdINS6_IJS8_SA_S9_EEENS6_IJNS7_ILi1EEESI_SI_EEESC_SE_Li256ELb1ELb1ELb1ELb0EEENS1_36VarlenDynamicPersistentTileSchedulerILi128ELi64ELi256ELi256ELb1ELb1ELb0ELb1ELb1ELb1EEEEEEEEEvNT_6ParamsE)
        /*0104*/ 	.word	0x00000000


	//----- nvinfo : EIATTR_REGCOUNT
	.align		4
.L_54:
        /*0108*/ 	.byte	0x04, 0x2f
        /*010a*/ 	.short	(.L_56 - .L_55)
	.align		4
.L_55:
        /*010c*/ 	.word	index@(_ZN7cutlass13device_kernelIN5flash19enable_sm80_to_sm89INS1_16FlashAttnFwdSm80INS1_25CollectiveMainloopFwdSm80ILi8ELi1ELb0EN4cute5tupleIJNS5_1CILi128EEENS7_ILi64EEENS7_ILi192EEEEEELi192ENS_10bfloat16_tEfNS_4arch4Sm80ELb1ELb0ELb0ELb0ELb1ELb0ELb1ELb1EEENS1_21CollectiveEpilogueFwdINS6_IJS8_SA_S9_EEENS6_IJNS7_ILi1EEESI_SI_EEESC_SE_Li256ELb0ELb1ELb1ELb0EEENS1_30DynamicPersistentTileSchedulerILi256ELi256ELb1ELb1ELb0EEEEEEEEEvNT_6ParamsE)
        /*0110*/ 	.word	0x00000004


	//----- nvinfo : EIATTR_FRAME_SIZE
	.align		4
.L_56:
        /*0114*/ 	.byte	0x04, 0x11
        /*0116*/ 	.short	(.L_58 - .L_57)
	.align		4
.L_57:
        /*0118*/ 	.word	index@(_ZN7cutlass13device_kernelIN5flash19enable_sm80_to_sm89INS1_16FlashAttnFwdSm80INS1_25CollectiveMainloopFwdSm80ILi8ELi1ELb0EN4cute5tupleIJNS5_1CILi128EEENS7_ILi64EEENS7_ILi192EEEEEELi192ENS_10bfloat16_tEfNS_4arch4Sm80ELb1ELb0ELb0ELb0ELb1ELb0ELb1ELb1EEENS1_21CollectiveEpilogueFwdINS6_IJS8_SA_S9_EEENS6_IJNS7_ILi1EEESI_SI_EEESC_SE_Li256ELb0ELb1ELb1ELb0EEENS1_30DynamicPersistentTileSchedulerILi256ELi256ELb1ELb1ELb0EEEEEEEEEvNT_6ParamsE)
        /*011c*/ 	.word	0x00000000


	//----- nvinfo : EIATTR_REGCOUNT
	.align		4
.L_58:
        /*0120*/ 	.byte	0x04, 0x2f
        /*0122*/ 	.short	(.L_60 - .L_59)
	.align		4
.L_59:
        /*0124*/ 	.word	index@(_ZN7cutlass13device_kernelIN5flash19enable_sm80_to_sm89INS1_16FlashAttnFwdSm80INS1_25CollectiveMainloopFwdSm80ILi8ELi1ELb0EN4cute5tupleIJNS5_1CILi128EEENS7_ILi64EEENS7_ILi192EEEEEELi192ENS_10bfloat16_tEfNS_4arch4Sm80ELb0ELb1ELb0ELb1ELb1ELb1ELb1ELb1EEENS1_21CollectiveEpilogueFwdINS6_IJS8_SA_S9_EEENS6_IJNS7_ILi1EEESI_SI_EEESC_SE_Li256ELb1ELb1ELb1ELb0EEENS1_36VarlenDynamicPersistentTileSchedulerILi128ELi64ELi256ELi256ELb1ELb1ELb0ELb1ELb0ELb1EEEEEEEEEvNT_6ParamsE)
        /*0128*/ 	.word	0x00000004


	//----- nvinfo : EIATTR_FRAME_SIZE
	.align		4
.L_60:
        /*012c*/ 	.byte	0x04, 0x11
        /*012e*/ 	.short	(.L_62 - .L_61)
	.align		4
.L_61:
        /*0130*/ 	.word	index@(_ZN7cutlass13device_kernelIN5flash19enable_sm80_to_sm89INS1_16FlashAttnFwdSm80INS1_25CollectiveMainloopFwdSm80ILi8ELi1ELb0EN4cute5tupleIJNS5_1CILi128EEENS7_ILi64EEENS7_ILi192EEEEEELi192ENS_10bfloat16_tEfNS_4arch4Sm80ELb0ELb1ELb0ELb1ELb1ELb1ELb1ELb1EEENS1_21CollectiveEpilogueFwdINS6_IJS8_SA_S9_EEENS6_IJNS7_ILi1EEESI_SI_EEESC_SE_Li256ELb1ELb1ELb1ELb0EEENS1_36VarlenDynamicPersistentTileSchedulerILi128ELi64ELi256ELi256ELb1ELb1ELb0ELb1ELb0ELb1EEEEEEEEEvNT_6ParamsE)
        /*0134*/ 	.word	0x00000000


	//----- nvinfo : EIATTR_REGCOUNT
	.align		4
.L_62:
        /*0138*/ 	.byte	0x04, 0x2f
        /*013a*/ 	.short	(.L_64 - .L_63)
	.align		4
.L_63:
        /*013c*/ 	.word	index@(_ZN7cutlass13device_kernelIN5flash19enable_sm80_to_sm89INS1_16FlashAttnFwdSm80INS1_25CollectiveMainloopFwdSm80ILi8ELi1ELb0EN4cute5tupleIJNS5_1CILi128EEENS7_ILi64EEENS7_ILi192EEEEEELi192ENS_10bfloat16_tEfNS_4arch4Sm80ELb0ELb1ELb0ELb1ELb1ELb0ELb1ELb1EEENS1_21CollectiveEpilogueFwdINS6_IJS8_SA_S9_EEENS6_IJNS7_ILi1EEESI_SI_EEESC_SE_Li256ELb1ELb1ELb1ELb0EEENS1_36VarlenDynamicPersistentTileSchedulerILi128ELi64ELi256ELi256ELb1ELb1ELb0ELb1ELb0ELb1EEEEEEEEEvNT_6ParamsE)
        /*0140*/ 	.word	0x00000004


	//----- nvinfo : EIATTR_FRAME_SIZE
	.align		4
.L_64:
        /*0144*/ 	.byte	0x04, 0x11
        /*0146*/ 	.short	(.L_66 - .L_65)
	.align		4
.L_65:
        /*0148*/ 	.word	index@(_ZN7cutlass13device_kernelIN5flash19enable_sm80_to_sm89INS1_16FlashAttnFwdSm80INS1_25CollectiveMainloopFwdSm80ILi8ELi1ELb0EN4cute5tupleIJNS5_1CILi128EEENS7_ILi64EEENS7_ILi192EEEEEELi192ENS_10bfloat16_tEfNS_4arch4Sm80ELb0ELb1ELb0ELb1ELb1ELb0ELb1ELb1EEENS1_21CollectiveEpilogueFwdINS6_IJS8_SA_S9_EEENS6_IJNS7_ILi1EEESI_SI_EEESC_SE_Li256ELb1ELb1ELb1ELb0EEENS1_36VarlenDynamicPersistentTileSchedulerILi128ELi64ELi256ELi256ELb1ELb1ELb0ELb1ELb0ELb1EEEEEEEEEvNT_6ParamsE)
        /*014c*/ 	.word	0x00000000


	//----- nvinfo : EIATTR_REGCOUNT
	.align		4
.L_66:
        /*0150*/ 	.byte	0x04, 0x2f
        /*0152*/ 	.short	(.L_68 - .L_67)
	.align		4
.L_67:
        /*0154*/ 	.word	index@(_ZN7cutlass13device_kernelIN5flash19enable_sm80_to_sm89INS1_16FlashAttnFwdSm80INS1_25CollectiveMainloopFwdSm80ILi8ELi1ELb0EN4cute5tupleIJNS5_1CILi128EEENS7_ILi64EEENS7_ILi192EEEEEELi192ENS_10bfloat16_tEfNS_4arch4Sm80ELb0ELb1ELb0ELb0ELb1ELb0ELb1ELb1EEENS1_21CollectiveEpilogueFwdINS6_IJS8_SA_S9_EEENS6_IJNS7_ILi1EEESI_SI_EEESC_SE_Li256ELb0ELb1ELb1ELb0EEENS1_19SingleTileSchedulerILb0ELb1ELb1ELi128EEEEEEEEEvNT_6ParamsE)
        /*0158*/ 	.word	0x00000004


	//----- nvinfo : EIATTR_FRAME_SIZE
	.align		4
.L_68:
        /*015c*/ 	.byte	0x04, 0x11
        /*015e*/ 	.short	(.L_70 - .L_69)
	.align		4
.L_69:
        /*0160*/ 	.word	index@(_ZN7cutlass13device_kernelIN5flash19enable_sm80_to_sm89INS1_16FlashAttnFwdSm80INS1_25CollectiveMainloopFwdSm80ILi8ELi1ELb0EN4cute5tupleIJNS5_1CILi128EEENS7_ILi64EEENS7_ILi192EEEEEELi192ENS_10bfloat16_tEfNS_4arch4Sm80ELb0ELb1ELb0ELb0ELb1ELb0ELb1ELb1EEENS1_21CollectiveEpilogueFwdINS6_IJS8_SA_S9_EEENS6_IJNS7_ILi1EEESI_SI_EEESC_SE_Li256ELb0ELb1ELb1ELb0EEENS1_19SingleTileSchedulerILb0ELb1ELb1ELi128EEEEEEEEEvNT_6ParamsE)
        /*0164*/ 	.word	0x00000000


	//----- nvinfo : EIATTR_REGCOUNT
	.align		4
.L_70:
        /*0168*/ 	.byte	0x04, 0x2f
        /*016a*/ 	.short	(.L_72 - .L_71)
	.align		4
.L_71:
        /*016c*/ 	.word	index@(_ZN7cutlass13device_kernelIN5flash19enable_sm80_to_sm89INS1_16FlashAttnFwdSm80INS1_25CollectiveMainloopFwdSm80ILi8ELi1ELb0EN4cute5tupleIJNS5_1CILi128EEENS7_ILi64EEENS7_ILi192EEEEEELi192ENS_10bfloat16_tEfNS_4arch4Sm80ELb0ELb0ELb0ELb1ELb1ELb1ELb1ELb1EEENS1_21CollectiveEpilogueFwdINS6_IJS8_SA_S9_EEENS6_IJNS7_ILi1EEESI_SI_EEESC_SE_Li256ELb1ELb1ELb1ELb0EEENS1_36VarlenDynamicPersistentTileSchedulerILi128ELi64ELi256ELi256ELb1ELb1ELb0ELb0ELb1ELb1EEEEEEEEEvNT_6ParamsE)
        /*0170*/ 	.word	0x00000004


	//----- nvinfo : EIATTR_FRAME_SIZE
	.align		4
.L_72:
        /*0174*/ 	.byte	0x04, 0x11
        /*0176*/ 	.short	(.L_74 - .L_73)
	.align		4
.L_73:
        /*0178*/ 	.word	index@(_ZN7cutlass13device_kernelIN5flash19enable_sm80_to_sm89INS1_16FlashAttnFwdSm80INS1_25CollectiveMainloopFwdSm80ILi8ELi1ELb0EN4cute5tupleIJNS5_1CILi128EEENS7_ILi64EEENS7_ILi192EEEEEELi192ENS_10bfloat16_tEfNS_4arch4Sm80ELb0ELb0ELb0ELb1ELb1ELb1ELb1ELb1EEENS1_21CollectiveEpilogueFwdINS6_IJS8_SA_S9_EEENS6_IJNS7_ILi1EEESI_SI_EEESC_SE_Li256ELb1ELb1ELb1ELb0EEENS1_36VarlenDynamicPersistentTileSchedulerILi128ELi64ELi256ELi256ELb1ELb1ELb0ELb0ELb1ELb1EEEEEEEEEvNT_6ParamsE)
        /*017c*/ 	.word	0x00000000


	//----- nvinfo : EIATTR_REGCOUNT
	.align		4
.L_74:
        /*0180*/ 	.byte	0x04, 0x2f
        /*0182*/ 	.short	(.L_76 - .L_75)
	.align		4
.L_75:
        /*0184*/ 	.word	index@(_ZN7cutlass13device_kernelIN5flash19enable_sm80_to_sm89INS1_16FlashAttnFwdSm80INS1_25CollectiveMainloopFwdSm80ILi8ELi1ELb0EN4cute5tupleIJNS5_1CILi128EEENS7_ILi64EEENS7_ILi192EEEEEELi192ENS_10bfloat16_tEfNS_4arch4Sm80ELb0ELb0ELb0ELb1ELb1ELb0ELb1ELb1EEENS1_21CollectiveEpilogueFwdINS6_IJS8_SA_S9_EEENS6_IJNS7_ILi1EEESI_SI_EEESC_SE_Li256ELb1ELb1ELb1ELb0EEENS1_36VarlenDynamicPersistentTileSchedulerILi128ELi64ELi256ELi256ELb1ELb1ELb0ELb0ELb1ELb1EEEEEEEEEvNT_6ParamsE)
        /*0188*/ 	.word	0x00000004


	//----- nvinfo : EIATTR_FRAME_SIZE
	.align		4
.L_76:
        /*018c*/ 	.byte	0x04, 0x11
        /*018e*/ 	.short	(.L_78 - .L_77)
	.align		4
.L_77:
        /*0190*/ 	.word	index@(_ZN7cutlass13device_kernelIN5flash19enable_sm80_to_sm89INS1_16FlashAttnFwdSm80INS1_25CollectiveMainloopFwdSm80ILi8ELi1ELb0EN4cute5tupleIJNS5_1CILi128EEENS7_ILi64EEENS7_ILi192EEEEEELi192ENS_10bfloat16_tEfNS_4arch4Sm80ELb0ELb0ELb0ELb1ELb1ELb0ELb1ELb1EEENS1_21CollectiveEpilogueFwdINS6_IJS8_SA_S9_EEENS6_IJNS7_ILi1EEESI_SI_EEESC_SE_Li256ELb1ELb1ELb1ELb0EEENS1_36VarlenDynamicPersistentTileSchedulerILi128ELi64ELi256ELi256ELb1ELb1ELb0ELb0ELb1ELb1EEEEEEEEEvNT_6ParamsE)
        /*0194*/ 	.word	0x00000000


	//----- nvinfo : EIATTR_REGCOUNT
	.align		4
.L_78:
        /*0198*/ 	.byte	0x04, 0x2f
        /*019a*/ 	.short	(.L_80 - .L_79)
	.align		4
.L_79:
        /*019c*/ 	.word	index@(_ZN7cutlass13device_kernelIN5flash19enable_sm80_to_sm89INS1_16FlashAttnFwdSm80INS1_25CollectiveMainloopFwdSm80ILi8ELi1ELb0EN4cute5tupleIJNS5_1CILi128EEENS7_ILi64EEENS7_ILi192EEEEEELi192ENS_10bfloat16_tEfNS_4arch4Sm80ELb0ELb0ELb0ELb0ELb1ELb0ELb1ELb1EEENS1_21CollectiveEpilogueFwdINS6_IJS8_SA_S9_EEENS6_IJNS7_ILi1EEESI_SI_EEESC_SE_Li256ELb0ELb1ELb1ELb0EEENS1_19SingleTileSchedulerILb0ELb1ELb1ELi128EEEEEEEEEvNT_6ParamsE)
        /*01a0*/ 	.word	0x00000004


	//----- nvinfo : EIATTR_FRAME_SIZE
	.align		4
.L_80:
        /*01a4*/ 	.byte	0x04, 0x11
        /*01a6*/ 	.short	(.L_82 - .L_81)
	.align		4
.L_81:
        /*01a8*/ 	.word	index@(_ZN7cutlass13device_kernelIN5flash19enable_sm80_to_sm89INS1_16FlashAttnFwdSm80INS1_25CollectiveMainloopFwdSm80ILi8ELi1ELb0EN4cute5tupleIJNS5_1CILi128EEENS7_ILi64EEENS7_ILi192EEEEEELi192ENS_10bfloat16_tEfNS_4arch4Sm80ELb0ELb0ELb0ELb0ELb1ELb0ELb1ELb1EEENS1_21CollectiveEpilogueFwdINS6_IJS8_SA_S9_EEENS6_IJNS7_ILi1EEESI_SI_EEESC_SE_Li256ELb0ELb1ELb1ELb0EEENS1_19SingleTileSchedulerILb0ELb1ELb1ELi128EEEEEEEEEvNT_6ParamsE)
        /*01ac*/ 	.word	0x00000000


	//----- nvinfo : EIATTR_MIN_STACK_SIZE
	.align		4
.L_82:
        /*01b0*/ 	.byte	0x04, 0x12
        /*01b2*/ 	.short	(.L_84 - .L_83)
	.align		4
.L_83:
        /*01b4*/ 	.word	index@(_ZN7cutlass13device_kernelIN5flash19enable_sm80_to_sm89INS1_16FlashAttnFwdSm80INS1_25CollectiveMainloopFwdSm80ILi8ELi1ELb0EN4cute5tupleIJNS5_1CILi128EEENS7_ILi64EEENS7_ILi192EEEEEELi192ENS_10bfloat16_tEfNS_4arch4Sm80ELb0ELb0ELb0ELb0ELb1ELb0ELb1ELb1EEENS1_21CollectiveEpilogueFwdINS6_IJS8_SA_S9_EEENS6_IJNS7_ILi1EEESI_SI_EEESC_SE_Li256ELb0ELb1ELb1ELb0EEENS1_19SingleTileSchedulerILb0ELb1ELb1ELi128EEEEEEEEEvNT_6ParamsE)
        /*01b8*/ 	.word	0x00000000


	//----- nvinfo : EIATTR_MIN_STACK_SIZE
	.align		4
.L_84:
        /*01bc*/ 	.byte	0x04, 0x12
        /*01be*/ 	.short	(.L_86 - .L_85)
	.align		4
.L_85:
        /*01c0*/ 	.word	index@(_ZN7cutlass13device_kernelIN5flash19enable_sm80_to_sm89INS1_16FlashAttnFwdSm80INS1_25CollectiveMainloopFwdSm80ILi8ELi1ELb0EN4cute5tupleIJNS5_1CILi128EEENS7_ILi64EEENS7_ILi192EEEEEELi192ENS_10bfloat16_tEfNS_4arch4Sm80ELb0ELb0ELb0ELb1ELb1ELb0ELb1ELb1EEENS1_21CollectiveEpilogueFwdINS6_IJS8_SA_S9_EEENS6_IJNS7_ILi1EEESI_SI_EEESC_SE_Li256ELb1ELb1ELb1ELb0EEENS1_36VarlenDynamicPersistentTileSchedulerILi128ELi64ELi256ELi256ELb1ELb1ELb0ELb0ELb1ELb1EEEEEEEEEvNT_6ParamsE)
        /*01c4*/ 	.word	0x00000000


	//----- nvinfo : EIATTR_MIN_STACK_SIZE
	.align		4
.L_86:
        /*01c8*/ 	.byte	0x04, 0x12
        /*01ca*/ 	.short	(.L_88 - .L_87)
	.align		4
.L_87:
        /*01cc*/ 	.word	index@(_ZN7cutlass13device_kernelIN5flash19enable_sm80_to_sm89INS1_16FlashAttnFwdSm80INS1_25CollectiveMainloopFwdSm80ILi8ELi1ELb0EN4cute5tupleIJNS5_1CILi128EEENS7_ILi64EEENS7_ILi192EEEEEELi192ENS_10bfloat16_tEfNS_4arch4Sm80ELb0ELb0ELb0ELb1ELb1ELb1ELb1ELb1EEENS1_21CollectiveEpilogueFwdINS6_IJS8_SA_S9_EEENS6_IJNS7_ILi1EEESI_SI_EEESC_SE_Li256ELb1ELb1ELb1ELb0EEENS1_36VarlenDynamicPersistentTileSchedulerILi128ELi64ELi256ELi256ELb1ELb1ELb0ELb0ELb1ELb1EEEEEEEEEvNT_6ParamsE)
        /*01d0*/ 	.word	0x00000000


	//----- nvinfo : EIATTR_MIN_STACK_SIZE
	.align		4
.L_88:
        /*01d4*/ 	.byte	0x04, 0x12
        /*01d6*/ 	.short	(.L_90 - .L_89)
	.align		4
.L_89:
        /*01d8*/ 	.word	index@(_ZN7cutlass13device_kernelIN5flash19enable_sm80_to_sm89INS1_16FlashAttnFwdSm80INS1_25CollectiveMainloopFwdSm80ILi8ELi1ELb0EN4cute5tupleIJNS5_1CILi128EEENS7_ILi64EEENS7_ILi192EEEEEELi192ENS_10bfloat16_tEfNS_4arch4Sm80ELb0ELb1ELb0ELb0ELb1ELb0ELb1ELb1EEENS1_21CollectiveEpilogueFwdINS6_IJS8_SA_S9_EEENS6_IJNS7_ILi1EEESI_SI_EEESC_SE_Li256ELb0ELb1ELb1ELb0EEENS1_19SingleTileSchedulerILb0ELb1ELb1ELi128EEEEEEEEEvNT_6ParamsE)
        /*01dc*/ 	.word	0x00000000


	//----- nvinfo : EIATTR_MIN_STACK_SIZE
	.align		4
.L_90:
        /*01e0*/ 	.byte	0x04, 0x12
        /*01e2*/ 	.short	(.L_92 - .L_91)
	.align		4
.L_91:
        /*01e4*/ 	.word	index@(_ZN7cutlass13device_kernelIN5flash19enable_sm80_to_sm89INS1_16FlashAttnFwdSm80INS1_25CollectiveMainloopFwdSm80ILi8ELi1ELb0EN4cute5tupleIJNS5_1CILi128EEENS7_ILi64EEENS7_ILi192EEEEEELi192ENS_10bfloat16_tEfNS_4arch4Sm80ELb0ELb1ELb0ELb1ELb1ELb0ELb1ELb1EEENS1_21CollectiveEpilogueFwdINS6_IJS8_SA_S9_EEENS6_IJNS7_ILi1EEESI_SI_EEESC_SE_Li256ELb1ELb1ELb1ELb0EEENS1_36VarlenDynamicPersistentTileSchedulerILi128ELi64ELi256ELi256ELb1ELb1ELb0ELb1ELb0ELb1EEEEEEEEEvNT_6ParamsE)
        /*01e8*/ 	.word	0x00000000


	//----- nvinfo : EIATTR_MIN_STACK_SIZE
	.align		4
.L_92:
        /*01ec*/ 	.byte	0x04, 0x12
        /*01ee*/ 	.short	(.L_94 - .L_93)
	.align		4
.L_93:
        /*01f0*/ 	.word	index@(_ZN7cutlass13device_kernelIN5flash19enable_sm80_to_sm89INS1_16FlashAttnFwdSm80INS1_25CollectiveMainloopFwdSm80ILi8ELi1ELb0EN4cute5tupleIJNS5_1CILi128EEENS7_ILi64EEENS7_ILi192EEEEEELi192ENS_10bfloat16_tEfNS_4arch4Sm80ELb0ELb1ELb0ELb1ELb1ELb1ELb1ELb1EEENS1_21CollectiveEpilogueFwdINS6_IJS8_SA_S9_EEENS6_IJNS7_ILi1EEESI_SI_EEESC_SE_Li256ELb1ELb1ELb1ELb0EEENS1_36VarlenDynamicPersistentTileSchedulerILi128ELi64ELi256ELi256ELb1ELb1ELb0ELb1ELb0ELb1EEEEEEEEEvNT_6ParamsE)
        /*01f4*/ 	.word	0x00000000


	//----- nvinfo : EIATTR_MIN_STACK_SIZE
	.align		4
.L_94:
        /*01f8*/ 	.byte	0x04, 0x12
        /*01fa*/ 	.short	(.L_96 - .L_95)
	.align		4
.L_95:
        /*01fc*/ 	.word	index@(_ZN7cutlass13device_kernelIN5flash19enable_sm80_to_sm89INS1_16FlashAttnFwdSm80INS1_25CollectiveMainloopFwdSm80ILi8ELi1ELb0EN4cute5tupleIJNS5_1CILi128EEENS7_ILi64EEENS7_ILi192EEEEEELi192ENS_10bfloat16_tEfNS_4arch4Sm80ELb1ELb0ELb0ELb0ELb1ELb0ELb1ELb1EEENS1_21CollectiveEpilogueFwdINS6_IJS8_SA_S9_EEENS6_IJNS7_ILi1EEESI_SI_EEESC_SE_Li256ELb0ELb1ELb1ELb0EEENS1_30DynamicPersistentTileSchedulerILi256ELi256ELb1ELb1ELb0EEEEEEEEEvNT_6ParamsE)
        /*0200*/ 	.word	0x00000000


	//----- nvinfo : EIATTR_MIN_STACK_SIZE
	.align		4
.L_96:
        /*0204*/ 	.byte	0x04, 0x12
        /*0206*/ 	.short	(.L_98 - .L_97)
	.align		4
.L_97:
        /*0208*/ 	.word	index@(_ZN7cutlass13device_kernelIN5flash19enable_sm80_to_sm89INS1_16FlashAttnFwdSm80INS1_25CollectiveMainloopFwdSm80ILi8ELi1ELb0EN4cute5tupleIJNS5_1CILi128EEENS7_ILi64EEENS7_ILi192EEEEEELi192ENS_10bfloat16_tEfNS_4arch4Sm80ELb1ELb0ELb0ELb1ELb1ELb0ELb1ELb1EEENS1_21CollectiveEpilogueFwdINS6_IJS8_SA_S9_EEENS6_IJNS7_ILi1EEESI_SI_EEESC_SE_Li256ELb1ELb1ELb1ELb0EEENS1_36VarlenDynamicPersistentTileSchedulerILi128ELi64ELi256ELi256ELb1ELb1ELb0ELb1ELb1ELb1EEEEEEEEEvNT_6ParamsE)
        /*020c*/ 	.word	0x00000000


	//----- nvinfo : EIATTR_MIN_STACK_SIZE
	.align		4
.L_98:
        /*0210*/ 	.byte	0x04, 0x12
        /*0212*/ 	.short	(.L_100 - .L_99)
	.align		4
.L_99:
        /*0214*/ 	.word	index@(_ZN7cutlass13device_kernelIN5flash19enable_sm80_to_sm89INS1_16FlashAttnFwdSm80INS1_25CollectiveMainloopFwdSm80ILi8ELi1ELb0EN4cute5tupleIJNS5_1CILi128EEENS7_ILi64EEENS7_ILi192EEEEEELi192ENS_10bfloat16_tEfNS_4arch4Sm80ELb1ELb0ELb0ELb1ELb1ELb1ELb1ELb1EEENS1_21CollectiveEpilogueFwdINS6_IJS8_SA_S9_EEENS6_IJNS7_ILi1EEESI_SI_EEESC_SE_Li256ELb1ELb1ELb1ELb0EEENS1_36VarlenDynamicPersistentTileSchedulerILi128ELi64ELi256ELi256ELb1ELb1ELb0ELb1ELb1ELb1EEEEEEEEEvNT_6ParamsE)
        /*0218*/ 	.word	0x00000000


	//----- nvinfo : EIATTR_MIN_STACK_SIZE
	.align		4
.L_100:
        /*021c*/ 	.byte	0x04, 0x12
        /*021e*/ 	.short	(.L_102 - .L_101)
	.align		4
.L_101:
        /*0220*/ 	.word	index@(_ZN7cutlass13device_kernelIN5flash19enable_sm80_to_sm89INS1_16FlashAttnFwdSm80INS1_25CollectiveMainloopFwdSm80ILi8ELi2ELb0EN4cute5tupleIJNS5_1CILi128EEENS7_ILi64EEENS7_ILi192EEEEEELi192ENS_10bfloat16_tEfNS_4arch4Sm80ELb0ELb0ELb0ELb0ELb1ELb0ELb1ELb1EEENS1_21CollectiveEpilogueFwdINS6_IJS8_SA_S9_EEENS6_IJNS7_ILi1EEESI_SI_EEESC_SE_Li256ELb0ELb1ELb1ELb0EEENS1_19SingleTileSchedulerILb0ELb1ELb1ELi128EEEEEEEEEvNT_6ParamsE)
        /*0224*/ 	.word	0x00000000


	//----- nvinfo : EIATTR_MIN_STACK_SIZE
	.align		4
.L_102:
        /*0228*/ 	.byte	0x04, 0x12
        /*022a*/ 	.short	(.L_104 - .L_103)
	.align		4
.L_103:
        /*022c*/ 	.word	index@(_ZN7cutlass13device_kernelIN5flash19enable_sm80_to_sm89INS1_16FlashAttnFwdSm80INS1_25CollectiveMainloopFwdSm80ILi8ELi2ELb0EN4cute5tupleIJNS5_1CILi128EEENS7_ILi64EEENS7_ILi192EEEEEELi192ENS_10bfloat16_tEfNS_4arch4Sm80ELb0ELb0ELb0ELb1ELb1ELb0ELb1ELb1EEENS1_21CollectiveEpilogueFwdINS6_IJS8_SA_S9_EEENS6_IJNS7_ILi1EEESI_SI_EEESC_SE_Li256ELb1ELb1ELb1ELb0EEENS1_36VarlenDynamicPersistentTileSchedulerILi128ELi64ELi256ELi256ELb1ELb1ELb0ELb0ELb1ELb1EEEEEEEEEvNT_6ParamsE)
        /*0230*/ 	.word	0x00000000


	//----- nvinfo : EIATTR_MIN_STACK_SIZE
	.align		4
.L_104:
        /*0234*/ 	.byte	0x04, 0x12
        /*0236*/ 	.short	(.L_106 - .L_105)
	.align		4
.L_105:
        /*0238*/ 	.word	index@(_ZN7cutlass13device_kernelIN5flash19enable_sm80_to_sm89INS1_16FlashAttnFwdSm80INS1_25CollectiveMainloopFwdSm80ILi8ELi2ELb0EN4cute5tupleIJNS5_1CILi128EEENS7_ILi64EEENS7_ILi192EEEEEELi192ENS_10bfloat16_tEfNS_4arch4Sm80ELb0ELb0ELb0ELb1ELb1ELb1ELb1ELb1EEENS1_21CollectiveEpilogueFwdINS6_IJS8_SA_S9_EEENS6_IJNS7_ILi1EEESI_SI_EEESC_SE_Li256ELb1ELb1ELb1ELb0EEENS1_36VarlenDynamicPersistentTileSchedulerILi128ELi64ELi256ELi256ELb1ELb1ELb0ELb0ELb1ELb1EEEEEEEEEvNT_6ParamsE)
        /*023c*/ 	.word	0x00000000


	//----- nvinfo : EIATTR_MIN_STACK_SIZE
	.align		4
.L_106:
        /*0240*/ 	.byte	0x04, 0x12
        /*0242*/ 	.short	(.L_108 - .L_107)
	.align		4
.L_107:
        /*0244*/ 	.word	index@(_ZN7cutlass13device_kernelIN5flash19enable_sm80_to_sm89INS1_16FlashAttnFwdSm80INS1_25CollectiveMainloopFwdSm80ILi8ELi2ELb0EN4cute5tupleIJNS5_1CILi128EEENS7_ILi64EEENS7_ILi192EEEEEELi192ENS_10bfloat16_tEfNS_4arch4Sm80ELb0ELb1ELb0ELb0ELb1ELb0ELb1ELb1EEENS1_21CollectiveEpilogueFwdINS6_IJS8_SA_S9_EEENS6_IJNS7_ILi1EEESI_SI_EEESC_SE_Li256ELb0ELb1ELb1ELb0EEENS1_19SingleTileSchedulerILb0ELb1ELb1ELi128EEEEEEEEEvNT_6ParamsE)
        /*0248*/ 	.word	0x00000000


	//----- nvinfo : EIATTR_MIN_STACK_SIZE
	.align		4
.L_108:
        /*024c*/ 	.byte	0x04, 0x12
        /*024e*/ 	.short	(.L_110 - .L_109)
	.align		4
.L_109:
        /*0250*/ 	.word	index@(_ZN7cutlass13device_kernelIN5flash19enable_sm80_to_sm89INS1_16FlashAttnFwdSm80INS1_25CollectiveMainloopFwdSm80ILi8ELi2ELb0EN4cute5tupleIJNS5_1CILi128EEENS7_ILi64EEENS7_ILi192EEEEEELi192ENS_10bfloat16_tEfNS_4arch4Sm80ELb0ELb1ELb0ELb1ELb1ELb0ELb1ELb1EEENS1_21CollectiveEpilogueFwdINS6_IJS8_SA_S9_EEENS6_IJNS7_ILi1EEESI_SI_EEESC_SE_Li256ELb1ELb1ELb1ELb0EEENS1_36VarlenDynamicPersistentTileSchedulerILi128ELi64ELi256ELi256ELb1ELb1ELb0ELb1ELb0ELb1EEEEEEEEEvNT_6ParamsE)
        /*0254*/ 	.word	0x00000000


	//----- nvinfo : EIATTR_MIN_STACK_SIZE
	.align		4
.L_110:
        /*0258*/ 	.byte	0x04, 0x12
        /*025a*/ 	.short	(.L_112 - .L_111)
	.align		4
.L_111:
        /*025c*/ 	.word	index@(_ZN7cutlass13device_kernelIN5flash19enable_sm80_to_sm89INS1_16FlashAttnFwdSm80INS1_25CollectiveMainloopFwdSm80ILi8ELi2ELb0EN4cute5tupleIJNS5_1CILi128EEENS7_ILi64EEENS7_ILi192EEEEEELi192ENS_10bfloat16_tEfNS_4arch4Sm80ELb0ELb1ELb0ELb1ELb1ELb1ELb1ELb1EEENS1_21CollectiveEpilogueFwdINS6_IJS8_SA_S9_EEENS6_IJNS7_ILi1EEESI_SI_EEESC_SE_Li256ELb1ELb1ELb1ELb0EEENS1_36VarlenDynamicPersistentTileSchedulerILi128ELi64ELi256ELi256ELb1ELb1ELb0ELb1ELb0ELb1EEEEEEEEEvNT_6ParamsE)
        /*0260*/ 	.word	0x00000000


	//----- nvinfo : EIATTR_MIN_STACK_SIZE
	.align		4
.L_112:
        /*0264*/ 	.byte	0x04, 0x12
        /*0266*/ 	.short	(.L_114 - .L_113)
	.align		4
.L_113:
        /*0268*/ 	.word	index@(_ZN7cutlass13device_kernelIN5flash19enable_sm80_to_sm89INS1_16FlashAttnFwdSm80INS1_25CollectiveMainloopFwdSm80ILi8ELi2ELb0EN4cute5tupleIJNS5_1CILi128EEENS7_ILi64EEENS7_ILi192EEEEEELi192ENS_10bfloat16_tEfNS_4arch4Sm80ELb1ELb0ELb0ELb0ELb1ELb0ELb1ELb1EEENS1_21CollectiveEpilogueFwdINS6_IJS8_SA_S9_EEENS6_IJNS7_ILi1EEESI_SI_EEESC_SE_Li256ELb0ELb1ELb1ELb0EEENS1_30DynamicPersistentTileSchedulerILi256ELi256ELb1ELb1ELb0EEEEEEEEEvNT_6ParamsE)
        /*026c*/ 	.word	0x00000000


	//----- nvinfo : EIATTR_MIN_STACK_SIZE
	.align		4
.L_114:
        /*0270*/ 	.byte	0x04, 0x12
        /*0272*/ 	.short	(.L_116 - .L_115)
	.align		4
.L_115:
        /*0274*/ 	.word	index@(_ZN7cutlass13device_kernelIN5flash19enable_sm80_to_sm89INS1_16FlashAttnFwdSm80INS1_25CollectiveMainloopFwdSm80ILi8ELi2ELb0EN4cute5tupleIJNS5_1CILi128EEENS7_ILi64EEENS7_ILi192EEEEEELi192ENS_10bfloat16_tEfNS_4arch4Sm80ELb1ELb0ELb0ELb1ELb1ELb0ELb1ELb1EEENS1_21CollectiveEpilogueFwdINS6_IJS8_SA_S9_EEENS6_IJNS7_ILi1EEESI_SI_EEESC_SE_Li256ELb1ELb1ELb1ELb0EEENS1_36VarlenDynamicPersistentTileSchedulerILi128ELi64ELi256ELi256ELb1ELb1ELb0ELb1ELb1ELb1EEEEEEEEEvNT_6ParamsE)
        /*0278*/ 	.word	0x00000000


	//----- nvinfo : EIATTR_MIN_STACK_SIZE
	.align		4
.L_116:
        /*027c*/ 	.byte	0x04, 0x12
        /*027e*/ 	.short	(.L_118 - .L_117)
	.align		4
.L_117:
        /*0280*/ 	.word	index@(_ZN7cutlass13device_kernelIN5flash19enable_sm80_to_sm89INS1_16FlashAttnFwdSm80INS1_25CollectiveMainloopFwdSm80ILi8ELi2ELb0EN4cute5tupleIJNS5_1CILi128EEENS7_ILi64EEENS7_ILi192EEEEEELi192ENS_10bfloat16_tEfNS_4arch4Sm80ELb1ELb0ELb0ELb1ELb1ELb1ELb1ELb1EEENS1_21CollectiveEpilogueFwdINS6_IJS8_SA_S9_EEENS6_IJNS7_ILi1EEESI_SI_EEESC_SE_Li256ELb1ELb1ELb1ELb0EEENS1_36VarlenDynamicPersistentTileSchedulerILi128ELi64ELi256ELi256ELb1ELb1ELb0ELb1ELb1ELb1EEEEEEEEEvNT_6ParamsE)
        /*0284*/ 	.word	0x00000000
.L_118:


//--------------------- .nv.compat                --------------------------
	.section	.nv.compat,"",@"SHT_CUDA_COMPAT_INFO"
	.align	4
        /*0000*/ 	.byte	0x02, 0x09, 0x01, 0x00, 0x02, 0x02, 0x01, 0x00, 0x02, 0x05, 0x05, 0x00, 0x03, 0x07, 0x01, 0x01
        /*0010*/ 	.byte	0x02, 0x03, 0x00, 0x00, 0x02, 0x06, 0x01, 0x00, 0x04, 0x0b, 0x08, 0x00, 0x09, 0x00, 0x00, 0x00
        /*0020*/ 	.byte	0x00, 0x00, 0x00, 0x00


//--------------------- .nv.info._ZN7cutlass13device_kernelIN5flash19enable_sm80_to_sm89INS1_16FlashAttnFwdSm80INS1_25CollectiveMainloopFwdSm80ILi8ELi1ELb0EN4cute5tupleIJNS5_1CILi128EEENS7_ILi64EEENS7_ILi192EEEEEELi192ENS_10bfloat16_tEfNS_4arch4Sm80ELb0ELb0ELb0ELb0ELb1ELb0ELb1ELb1EEENS1_21CollectiveEpilogueFwdINS6_IJS8_SA_S9_EEENS6_IJNS7_ILi1EEESI_SI_EEESC_SE_Li256ELb0ELb1ELb1ELb0EEENS1_19SingleTileSchedulerILb0ELb1ELb1ELi128EEEEEEEEEvNT_6ParamsE --------------------------
	.section	.nv.info._ZN7cutlass13device_kernelIN5flash19enable_sm80_to_sm89INS1_16FlashAttnFwdSm80INS1_25CollectiveMainloopFwdSm80ILi8ELi1ELb0EN4cute5tupleIJNS5_1CILi128EEENS7_ILi64EEENS7_ILi192EEEEEELi192ENS_10bfloat16_tEfNS_4arch4Sm80ELb0ELb0ELb0ELb0ELb1ELb0ELb1ELb1EEENS1_21CollectiveEpilogueFwdINS6_IJS8_SA_S9_EEENS6_IJNS7_ILi1EEESI_SI_EEESC_SE_Li256ELb0ELb1ELb1ELb0EEENS1_19SingleTileSchedulerILb0ELb1ELb1ELi128EEEEEEEEEvNT_6ParamsE,"",@"SHT_CUDA_INFO"
	.sectionflags	@""
	.align	4


	//----- nvinfo : EIATTR_CUDA_API_VERSION
	.align		4
        /*0000*/ 	.byte	0x04, 0x37
        /*0002*/ 	.short	(.L_120 - .L_119)
.L_119:
        /*0004*/ 	.word	0x00000082


	//----- nvinfo : EIATTR_KPARAM_INFO
	.align		4
.L_120:
        /*0008*/ 	.byte	0x04, 0x17
        /*000a*/ 	.short	(.L_122 - .L_121)
.L_121:
        /*000c*/ 	.word	0x00000000
        /*0010*/ 	.short	0x0000
        /*0012*/ 	.short	0x0000
        /*0014*/ 	.byte	0x00, 0xf0, 0x61, 0x10


	//----- nvinfo : EIATTR_SPARSE_MMA_MASK
	.align		4
.L_122:
        /*0018*/ 	.byte	0x03, 0x50
        /*001a*/ 	.short	0x0000


	//----- nvinfo : EIATTR_MAXREG_COUNT
	.align		4
        /*001c*/ 	.byte	0x03, 0x1b
        /*001e*/ 	.short	0x00ff


	//----- nvinfo : EIATTR_MERCURY_ISA_VERSION
	.align		4
        /*0020*/ 	.byte	0x03, 0x5f
        /*0022*/ 	.short	0x0101


	//----- nvinfo : EIATTR_VRC_CTA_INIT_COUNT
	.align		4
        /*0024*/ 	.byte	0x02, 0x4a
	.zero		1
	.zero		1


	//----- nvinfo : EIATTR_EXIT_INSTR_OFFSETS
	.align		4
        /*0028*/ 	.byte	0x04, 0x1c
        /*002a*/ 	.short	(.L_124 - .L_123)


	//   ....[0]....
.L_123:
        /*002c*/ 	.word	0x00000010


	//----- nvinfo : EIATTR_MAX_THREADS
	.align		4
.L_124:
        /*0030*/ 	.byte	0x04, 0x05
        /*0032*/ 	.short	(.L_126 - .L_125)
.L_125:
        /*0034*/ 	.word	0x00000100
        /*0038*/ 	.word	0x00000001
        /*003c*/ 	.word	0x00000001


	//----- nvinfo : EIATTR_CBANK_PARAM_SIZE
	.align		4
.L_126:
        /*0040*/ 	.byte	0x03, 0x19
        /*0042*/ 	.short	0x0418


	//----- nvinfo : EIATTR_PARAM_CBANK
	.align		4
        /*0044*/ 	.byte	0x04, 0x0a
        /*0046*/ 	.short	(.L_128 - .L_127)
	.align		4
.L_127:
        /*0048*/ 	.word	index@(.nv.constant0._ZN7cutlass13device_kernelIN5flash19enable_sm80_to_sm89INS1_16FlashAttnFwdSm80INS1_25CollectiveMainloopFwdSm80ILi8ELi1ELb0EN4cute5tupleIJNS5_1CILi128EEENS7_ILi64EEENS7_ILi192EEEEEELi192ENS_10bfloat16_tEfNS_4arch4Sm80ELb0ELb0ELb0ELb0ELb1ELb0ELb1ELb1EEENS1_21CollectiveEpilogueFwdINS6_IJS8_SA_S9_EEENS6_IJNS7_ILi1EEESI_SI_EEESC_SE_Li256ELb0ELb1ELb1ELb0EEENS1_19SingleTileSchedulerILb0ELb1ELb1ELi128EEEEEEEEEvNT_6ParamsE)
        /*004c*/ 	.short	0x0380
        /*004e*/ 	.short	0x0418


	//----- nvinfo : EIATTR_SW_WAR
	.align		4
.L_128:
        /*0050*/ 	.byte	0x04, 0x36
        /*0052*/ 	.short	(.L_130 - .L_129)
.L_129:
        /*0054*/ 	.word	0x00000008
.L_130:


//--------------------- .nv.info._ZN7cutlass13device_kernelIN5flash19enable_sm80_to_sm89INS1_16FlashAttnFwdSm80INS1_25CollectiveMainloopFwdSm80ILi8ELi1ELb0EN4cute5tupleIJNS5_1CILi128EEENS7_ILi64EEENS7_ILi192EEEEEELi192ENS_10bfloat16_tEfNS_4arch4Sm80ELb0ELb0ELb0ELb1ELb1ELb0ELb1ELb1EEENS1_21CollectiveEpilogueFwdINS6_IJS8_SA_S9_EEENS6_IJNS7_ILi1EEESI_SI_EEESC_SE_Li256ELb1ELb1ELb1ELb0EEENS1_36VarlenDynamicPersistentTileSchedulerILi128ELi64ELi256ELi256ELb1ELb1ELb0ELb0ELb1ELb1EEEEEEEEEvNT_6ParamsE --------------------------
	.section	.nv.info._ZN7cutlass13device_kernelIN5flash19enable_sm80_to_sm89INS1_16FlashAttnFwdSm80INS1_25CollectiveMainloopFwdSm80ILi8ELi1ELb0EN4cute5tupleIJNS5_1CILi128EEENS7_ILi64EEENS7_ILi192EEEEEELi192ENS_10bfloat16_tEfNS_4arch4Sm80ELb0ELb0ELb0ELb1ELb1ELb0ELb1ELb1EEENS1_21CollectiveEpilogueFwdINS6_IJS8_SA_S9_EEENS6_IJNS7_ILi1EEESI_SI_EEESC_SE_Li256ELb1ELb1ELb1ELb0EEENS1_36VarlenDynamicPersistentTileSchedulerILi128ELi64ELi256ELi256ELb1ELb1ELb0ELb0ELb1ELb1EEEEEEEEEvNT_6ParamsE,"",@"SHT_CUDA_INFO"
	.sectionflags	@""
	.align	4


	//----- nvinfo : EIATTR_CUDA_API_VERSION
	.align		4
        /*0000*/ 	.byte	0x04, 0x37
        /*0002*/ 	.short	(.L_132 - .L_131)
.L_131:
        /*0004*/ 	.word	0x00000082


	//----- nvinfo : EIATTR_KPARAM_INFO
	.align		4
.L_132:
        /*0008*/ 	.byte	0x04, 0x17
        /*000a*/ 	.short	(.L_134 - .L_133)
.L_133:
        /*000c*/ 	.word	0x00000000
        /*0010*/ 	.short	0x0000
        /*0012*/ 	.short	0x0000
        /*0014*/ 	.byte	0x00, 0xf0, 0xe1, 0x10


	//----- nvinfo : EIATTR_SPARSE_MMA_MASK
	.align		4
.L_134:
        /*0018*/ 	.byte	0x03, 0x50
        /*001a*/ 	.short	0x0000


	//----- nvinfo : EIATTR_MAXREG_COUNT
	.align		4
        /*001c*/ 	.byte	0x03, 0x1b
        /*001e*/ 	.short	0x00ff


	//----- nvinfo : EIATTR_MERCURY_ISA_VERSION
	.align		4
        /*0020*/ 	.byte	0x03, 0x5f
        /*0022*/ 	.short	0x0101


	//----- nvinfo : EIATTR_VRC_CTA_INIT_COUNT
	.align		4
        /*0024*/ 	.byte	0x02, 0x4a
	.zero		1
	.zero		1


	//----- nvinfo : EIATTR_EXIT_INSTR_OFFSETS
	.align		4
        /*0028*/ 	.byte	0x04, 0x1c
        /*002a*/ 	.short	(.L_136 - .L_135)


	//   ....[0]....
.L_135:
        /*002c*/ 	.word	0x00000010


	//----- nvinfo : EIATTR_MAX_THREADS
	.align		4
.L_136:
        /*0030*/ 	.byte	0x04, 0x05
        /*0032*/ 	.short	(.L_138 - .L_137)
.L_137:
        /*0034*/ 	.word	0x00000100
        /*0038*/ 	.word	0x00000001
        /*003c*/ 	.word	0x00000001


	//----- nvinfo : EIATTR_CBANK_PARAM_SIZE
	.align		4
.L_138:
        /*0040*/ 	.byte	0x03, 0x19
        /*0042*/ 	.short	0x0438


	//----- nvinfo : EIATTR_PARAM_CBANK
	.align		4
        /*0044*/ 	.byte	0x04, 0x0a
        /*0046*/ 	.short	(.L_140 - .L_139)
	.align		4
.L_139:
        /*0048*/ 	.word	index@(.nv.constant0._ZN7cutlass13device_kernelIN5flash19enable_sm80_to_sm89INS1_16FlashAttnFwdSm80INS1_25CollectiveMainloopFwdSm80ILi8ELi1ELb0EN4cute5tupleIJNS5_1CILi128EEENS7_ILi64EEENS7_ILi192EEEEEELi192ENS_10bfloat16_tEfNS_4arch4Sm80ELb0ELb0ELb0ELb1ELb1ELb0ELb1ELb1EEENS1_21CollectiveEpilogueFwdINS6_IJS8_SA_S9_EEENS6_IJNS7_ILi1EEESI_SI_EEESC_SE_Li256ELb1ELb1ELb1ELb0EEENS1_36VarlenDynamicPersistentTileSchedulerILi128ELi64ELi256ELi256ELb1ELb1ELb0ELb0ELb1ELb1EEEEEEEEEvNT_6ParamsE)
        /*004c*/ 	.short	0x0380
        /*004e*/ 	.short	0x0438


	//----- nvinfo : EIATTR_SW_WAR
	.align		4
.L_140:
        /*0050*/ 	.byte	0x04, 0x36
        /*0052*/ 	.short	(.L_142 - .L_141)
.L_141:
        /*0054*/ 	.word	0x00000008
.L_142:


//--------------------- .nv.info._ZN7cutlass13device_kernelIN5flash19enable_sm80_to_sm89INS1_16FlashAttnFwdSm80INS1_25CollectiveMainloopFwdSm80ILi8ELi1ELb0EN4cute5tupleIJNS5_1CILi128EEENS7_ILi64EEENS7_ILi192EEEEEELi192ENS_10bfloat16_tEfNS_4arch4Sm80ELb0ELb0ELb0ELb1ELb1ELb1ELb1ELb1EEENS1_21CollectiveEpilogueFwdINS6_IJS8_SA_S9_EEENS6_IJNS7_ILi1EEESI_SI_EEESC_SE_Li256ELb1ELb1ELb1ELb0EEENS1_36VarlenDynamicPersistentTileSchedulerILi128ELi64ELi256ELi256ELb1ELb1ELb0ELb0ELb1ELb1EEEEEEEEEvNT_6ParamsE --------------------------
	.section	.nv.info._ZN7cutlass13device_kernelIN5flash19enable_sm80_to_sm89INS1_16FlashAttnFwdSm80INS1_25CollectiveMainloopFwdSm80ILi8ELi1ELb0EN4cute5tupleIJNS5_1CILi128EEENS7_ILi64EEENS7_ILi192EEEEEELi192ENS_10bfloat16_tEfNS_4arch4Sm80ELb0ELb0ELb0ELb1ELb1ELb1ELb1ELb1EEENS1_21CollectiveEpilogueFwdINS6_IJS8_SA_S9_EEENS6_IJNS7_ILi1EEESI_SI_EEESC_SE_Li256ELb1ELb1ELb1ELb0EEENS1_36VarlenDynamicPersistentTileSchedulerILi128ELi64ELi256ELi256ELb1ELb1ELb0ELb0ELb1ELb1EEEEEEEEEvNT_6ParamsE,"",@"SHT_CUDA_INFO"
	.sectionflags	@""
	.align	4


	//----- nvinfo : EIATTR_CUDA_API_VERSION
	.align		4
        /*0000*/ 	.byte	0x04, 0x37
        /*0002*/ 	.short	(.L_144 - .L_143)
.L_143:
        /*0004*/ 	.word	0x00000082


	//----- nvinfo : EIATTR_KPARAM_INFO
	.align		4
.L_144:
        /*0008*/ 	.byte	0x04, 0x17
        /*000a*/ 	.short	(.L_146 - .L_145)
.L_145:
        /*000c*/ 	.word	0x00000000
        /*0010*/ 	.short	0x0000
        /*0012*/ 	.short	0x0000
        /*0014*/ 	.byte	0x00, 0xf0, 0xe1, 0x10


	//----- nvinfo : EIATTR_SPARSE_MMA_MASK
	.align		4
.L_146:
        /*0018*/ 	.byte	0x03, 0x50
        /*001a*/ 	.short	0x0000


	//----- nvinfo : EIATTR_MAXREG_COUNT
	.align		4
        /*001c*/ 	.byte	0x03, 0x1b
        /*001e*/ 	.short	0x00ff


	//----- nvinfo : EIATTR_MERCURY_ISA_VERSION
	.align		4
        /*0020*/ 	.byte	0x03, 0x5f
        /*0022*/ 	.short	0x0101


	//----- nvinfo : EIATTR_VRC_CTA_INIT_COUNT
	.align		4
        /*0024*/ 	.byte	0x02, 0x4a
	.zero		1
	.zero		1


	//----- nvinfo : EIATTR_EXIT_INSTR_OFFSETS
	.align		4
        /*0028*/ 	.byte	0x04, 0x1c
        /*002a*/ 	.short	(.L_148 - .L_147)


	//   ....[0]....
.L_147:
        /*002c*/ 	.word	0x00000010


	//----- nvinfo : EIATTR_MAX_THREADS
	.align		4
.L_148:
        /*0030*/ 	.byte	0x04, 0x05
        /*0032*/ 	.short	(.L_150 - .L_149)
.L_149:
        /*0034*/ 	.word	0x00000100
        /*0038*/ 	.word	0x00000001
        /*003c*/ 	.word	0x00000001


	//----- nvinfo : EIATTR_CBANK_PARAM_SIZE
	.align		4
.L_150:
        /*0040*/ 	.byte	0x03, 0x19
        /*0042*/ 	.short	0x0438


	//----- nvinfo : EIATTR_PARAM_CBANK
	.align		4
        /*0044*/ 	.byte	0x04, 0x0a
        /*0046*/ 	.short	(.L_152 - .L_151)
	.align		4
.L_151:
        /*0048*/ 	.word	index@(.nv.constant0._ZN7cutlass13device_kernelIN5flash19enable_sm80_to_sm89INS1_16FlashAttnFwdSm80INS1_25CollectiveMainloopFwdSm80ILi8ELi1ELb0EN4cute5tupleIJNS5_1CILi128EEENS7_ILi64EEENS7_ILi192EEEEEELi192ENS_10bfloat16_tEfNS_4arch4Sm80ELb0ELb0ELb0ELb1ELb1ELb1ELb1ELb1EEENS1_21CollectiveEpilogueFwdINS6_IJS8_SA_S9_EEENS6_IJNS7_ILi1EEESI_SI_EEESC_SE_Li256ELb1ELb1ELb1ELb0EEENS1_36VarlenDynamicPersistentTileSchedulerILi128ELi64ELi256ELi256ELb1ELb1ELb0ELb0ELb1ELb1EEEEEEEEEvNT_6ParamsE)
        /*004c*/ 	.short	0x0380
        /*004e*/ 	.short	0x0438


	//----- nvinfo : EIATTR_SW_WAR
	.align		4
.L_152:
        /*0050*/ 	.byte	0x04, 0x36
        /*0052*/ 	.short	(.L_154 - .L_153)
.L_153:
        /*0054*/ 	.word	0x00000008
.L_154:


//--------------------- .nv.info._ZN7cutlass13device_kernelIN5flash19enable_sm80_to_sm89INS1_16FlashAttnFwdSm80INS1_25CollectiveMainloopFwdSm80ILi8ELi1ELb0EN4cute5tupleIJNS5_1CILi128EEENS7_ILi64EEENS7_ILi192EEEEEELi192ENS_10bfloat16_tEfNS_4arch4Sm80ELb0ELb1ELb0ELb0ELb1ELb0ELb1ELb1EEENS1_21CollectiveEpilogueFwdINS6_IJS8_SA_S9_EEENS6_IJNS7_ILi1EEESI_SI_EEESC_SE_Li256ELb0ELb1ELb1ELb0EEENS1_19SingleTileSchedulerILb0ELb1ELb1ELi128EEEEEEEEEvNT_6ParamsE --------------------------
	.section	.nv.info._ZN7cutlass13device_kernelIN5flash19enable_sm80_to_sm89INS1_16FlashAttnFwdSm80INS1_25CollectiveMainloopFwdSm80ILi8ELi1ELb0EN4cute5tupleIJNS5_1CILi128EEENS7_ILi64EEENS7_ILi192EEEEEELi192ENS_10bfloat16_tEfNS_4arch4Sm80ELb0ELb1ELb0ELb0ELb1ELb0ELb1ELb1EEENS1_21CollectiveEpilogueFwdINS6_IJS8_SA_S9_EEENS6_IJNS7_ILi1EEESI_SI_EEESC_SE_Li256ELb0ELb1ELb1ELb0EEENS1_19SingleTileSchedulerILb0ELb1ELb1ELi128EEEEEEEEEvNT_6ParamsE,"",@"SHT_CUDA_INFO"
	.sectionflags	@""
	.align	4


	//----- nvinfo : EIATTR_CUDA_API_VERSION
	.align		4
        /*0000*/ 	.byte	0x04, 0x37
        /*0002*/ 	.short	(.L_156 - .L_155)
.L_155:
        /*0004*/ 	.word	0x00000082


	//----- nvinfo : EIATTR_KPARAM_INFO
	.align		4
.L_156:
        /*0008*/ 	.byte	0x04, 0x17
        /*000a*/ 	.short	(.L_158 - .L_157)
.L_157:
        /*000c*/ 	.word	0x00000000
        /*0010*/ 	.short	0x0000
        /*0012*/ 	.short	0x0000
        /*0014*/ 	.byte	0x00, 0xf0, 0x61, 0x10


	//----- nvinfo : EIATTR_SPARSE_MMA_MASK
	.align		4
.L_158:
        /*0018*/ 	.byte	0x03, 0x50
        /*001a*/ 	.short	0x0000


	//----- nvinfo : EIATTR_MAXREG_COUNT
	.align		4
        /*001c*/ 	.byte	0x03, 0x1b
        /*001e*/ 	.short	0x00ff


	//----- nvinfo : EIATTR_MERCURY_ISA_VERSION
	.align		4
        /*0020*/ 	.byte	0x03, 0x5f
        /*0022*/ 	.short	0x0101


	//----- nvinfo : EIATTR_VRC_CTA_INIT_COUNT
	.align		4
        /*0024*/ 	.byte	0x02, 0x4a
	.zero		1
	.zero		1


	//----- nvinfo : EIATTR_EXIT_INSTR_OFFSETS
	.align		4
        /*0028*/ 	.byte	0x04, 0x1c
        /*002a*/ 	.short	(.L_160 - .L_159)


	//   ....[0]....
.L_159:
        /*002c*/ 	.word	0x00000010


	//----- nvinfo : EIATTR_MAX_THREADS
	.align		4
.L_160:
        /*0030*/ 	.byte	0x04, 0x05
        /*0032*/ 	.short	(.L_162 - .L_161)
.L_161:
        /*0034*/ 	.word	0x00000100
        /*0038*/ 	.word	0x00000001
        /*003c*/ 	.word	0x00000001


	//----- nvinfo : EIATTR_CBANK_PARAM_SIZE
	.align		4
.L_162:
        /*0040*/ 	.byte	0x03, 0x19
        /*0042*/ 	.short	0x0418


	//----- nvinfo : EIATTR_PARAM_CBANK
	.align		4
        /*0044*/ 	.byte	0x04, 0x0a
        /*0046*/ 	.short	(.L_164 - .L_163)
	.align		4
.L_163:
        /*0048*/ 	.word	index@(.nv.constant0._ZN7cutlass13device_kernelIN5flash19enable_sm80_to_sm89INS1_16FlashAttnFwdSm80INS1_25CollectiveMainloopFwdSm80ILi8ELi1ELb0EN4cute5tupleIJNS5_1CILi128EEENS7_ILi64EEENS7_ILi192EEEEEELi192ENS_10bfloat16_tEfNS_4arch4Sm80ELb0ELb1ELb0ELb0ELb1ELb0ELb1ELb1EEENS1_21CollectiveEpilogueFwdINS6_IJS8_SA_S9_EEENS6_IJNS7_ILi1EEESI_SI_EEESC_SE_Li256ELb0ELb1ELb1ELb0EEENS1_19SingleTileSchedulerILb0ELb1ELb1ELi128EEEEEEEEEvNT_6ParamsE)
        /*004c*/ 	.short	0x0380
        /*004e*/ 	.short	0x0418


	//----- nvinfo : EIATTR_SW_WAR
	.align		4
.L_164:
        /*0050*/ 	.byte	0x04, 0x36
        /*0052*/ 	.short	(.L_166 - .L_165)
.L_165:
        /*0054*/ 	.word	0x00000008
.L_166:


//--------------------- .nv.info._ZN7cutlass13device_kernelIN5flash19enable_sm80_to_sm89INS1_16FlashAttnFwdSm80INS1_25CollectiveMainloopFwdSm80ILi8ELi1ELb0EN4cute5tupleIJNS5_1CILi128EEENS7_ILi64EEENS7_ILi192EEEEEELi192ENS_10bfloat16_tEfNS_4arch4Sm80ELb0ELb1ELb0ELb1ELb1ELb0ELb1ELb1EEENS1_21CollectiveEpilogueFwdINS6_IJS8_SA_S9_EEENS6_IJNS7_ILi1EEESI_SI_EEESC_SE_Li256ELb1ELb1ELb1ELb0EEENS1_36VarlenDynamicPersistentTileSchedulerILi128ELi64ELi256ELi256ELb1ELb1ELb0ELb1ELb0ELb1EEEEEEEEEvNT_6ParamsE --------------------------
	.section	.nv.info._ZN7cutlass13device_kernelIN5flash19enable_sm80_to_sm89INS1_16FlashAttnFwdSm80INS1_25CollectiveMainloopFwdSm80ILi8ELi1ELb0EN4cute5tupleIJNS5_1CILi128EEENS7_ILi64EEENS7_ILi192EEEEEELi192ENS_10bfloat16_tEfNS_4arch4Sm80ELb0ELb1ELb0ELb1ELb1ELb0ELb1ELb1EEENS1_21CollectiveEpilogueFwdINS6_IJS8_SA_S9_EEENS6_IJNS7_ILi1EEESI_SI_EEESC_SE_Li256ELb1ELb1ELb1ELb0EEENS1_36VarlenDynamicPersistentTileSchedulerILi128ELi64ELi256ELi256ELb1ELb1ELb0ELb1ELb0ELb1EEEEEEEEEvNT_6ParamsE,"",@"SHT_CUDA_INFO"
	.sectionflags	@""
	.align	4


	//----- nvinfo : EIATTR_CUDA_API_VERSION
	.align		4
        /*0000*/ 	.byte	0x04, 0x37
        /*0002*/ 	.short	(.L_168 - .L_167)
.L_167:
        /*0004*/ 	.word	0x00000082


	//----- nvinfo : EIATTR_KPARAM_INFO
	.align		4
.L_168:
        /*0008*/ 	.byte	0x04, 0x17
        /*000a*/ 	.short	(.L_170 - .L_169)
.L_169:
        /*000c*/ 	.word	0x00000000
        /*0010*/ 	.short	0x0000
        /*0012*/ 	.short	0x0000
        /*0014*/ 	.byte	0x00, 0xf0, 0xe1, 0x10


	//----- nvinfo : EIATTR_SPARSE_MMA_MASK
	.align		4
.L_170:
        /*0018*/ 	.byte	0x03, 0x50
        /*001a*/ 	.short	0x0000


	//----- nvinfo : EIATTR_MAXREG_COUNT
	.align		4
        /*001c*/ 	.byte	0x03, 0x1b
        /*001e*/ 	.short	0x00ff


	//----- nvinfo : EIATTR_MERCURY_ISA_VERSION
	.align		4
        /*0020*/ 	.byte	0x03, 0x5f
        /*0022*/ 	.short	0x0101


	//----- nvinfo : EIATTR_VRC_CTA_INIT_COUNT
	.align		4
        /*0024*/ 	.byte	0x02, 0x4a
	.zero		1
	.zero		1


	//----- nvinfo : EIATTR_EXIT_INSTR_OFFSETS
	.align		4
        /*0028*/ 	.byte	0x04, 0x1c
        /*002a*/ 	.short	(.L_172 - .L_171)


	//   ....[0]....
.L_171:
        /*002c*/ 	.word	0x00000010


	//----- nvinfo : EIATTR_MAX_THREADS
	.align		4
.L_172:
        /*0030*/ 	.byte	0x04, 0x05
        /*0032*/ 	.short	(.L_174 - .L_173)
.L_173:
        /*0034*/ 	.word	0x00000100
        /*0038*/ 	.word	0x00000001
        /*003c*/ 	.word	0x00000001


	//----- nvinfo : EIATTR_CBANK_PARAM_SIZE
	.align		4
.L_174:
        /*0040*/ 	.byte	0x03, 0x19
        /*0042*/ 	.short	0x0438


	//----- nvinfo : EIATTR_PARAM_CBANK
	.align		4
        /*0044*/ 	.byte	0x04, 0x0a
        /*0046*/ 	.short	(.L_176 - .L_175)
	.align		4
.L_175:
        /*0048*/ 	.word	index@(.nv.constant0._ZN7cutlass13device_kernelIN5flash19enable_sm80_to_sm89INS1_16FlashAttnFwdSm80INS1_25CollectiveMainloopFwdSm80ILi8ELi1ELb0EN4cute5tupleIJNS5_1CILi128EEENS7_ILi64EEENS7_ILi192EEEEEELi192ENS_10bfloat16_tEfNS_4arch4Sm80ELb0ELb1ELb0ELb1ELb1ELb0ELb1ELb1EEENS1_21CollectiveEpilogueFwdINS6_IJS8_SA_S9_EEENS6_IJNS7_ILi1EEESI_SI_EEESC_SE_Li256ELb1ELb1ELb1ELb0EEENS1_36VarlenDynamicPersistentTileSchedulerILi128ELi64ELi256ELi256ELb1ELb1ELb0ELb1ELb0ELb1EEEEEEEEEvNT_6ParamsE)
        /*004c*/ 	.short	0x0380
        /*004e*/ 	.short	0x0438


	//----- nvinfo : EIATTR_SW_WAR
	.align		4
.L_176:
        /*0050*/ 	.byte	0x04, 0x36
        /*0052*/ 	.short	(.L_178 - .L_177)
.L_177:
        /*0054*/ 	.word	0x00000008
.L_178:


//--------------------- .nv.info._ZN7cutlass13device_kernelIN5flash19enable_sm80_to_sm89INS1_16FlashAttnFwdSm80INS1_25CollectiveMainloopFwdSm80ILi8ELi1ELb0EN4cute5tupleIJNS5_1CILi128EEENS7_ILi64EEENS7_ILi192EEEEEELi192ENS_10bfloat16_tEfNS_4arch4Sm80ELb0ELb1ELb0ELb1ELb1ELb1ELb1ELb1EEENS1_21CollectiveEpilogueFwdINS6_IJS8_SA_S9_EEENS6_IJNS7_ILi1EEESI_SI_EEESC_SE_Li256ELb1ELb1ELb1ELb0EEENS1_36VarlenDynamicPersistentTileSchedulerILi128ELi64ELi256ELi256ELb1ELb1ELb0ELb1ELb0ELb1EEEEEEEEEvNT_6ParamsE --------------------------
	.section	.nv.info._ZN7cutlass13device_kernelIN5flash19enable_sm80_to_sm89INS1_16FlashAttnFwdSm80INS1_25CollectiveMainloopFwdSm80ILi8ELi1ELb0EN4cute5tupleIJNS5_1CILi128EEENS7_ILi64EEENS7_ILi192EEEEEELi192ENS_10bfloat16_tEfNS_4arch4Sm80ELb0ELb1ELb0ELb1ELb1ELb1ELb1ELb1EEENS1_21CollectiveEpilogueFwdINS6_IJS8_SA_S9_EEENS6_IJNS7_ILi1EEESI_SI_EEESC_SE_Li256ELb1ELb1ELb1ELb0EEENS1_36VarlenDynamicPersistentTileSchedulerILi128ELi64ELi256ELi256ELb1ELb1ELb0ELb1ELb0ELb1EEEEEEEEEvNT_6ParamsE,"",@"SHT_CUDA_INFO"
	.sectionflags	@""
	.align	4


	//----- nvinfo : EIATTR_CUDA_API_VERSION
	.align		4
        /*0000*/ 	.byte	0x04, 0x37
        /*0002*/ 	.short	(.L_180 - .L_179)
.L_179:
        /*0004*/ 	.word	0x00000082


	//----- nvinfo : EIATTR_KPARAM_INFO
	.align		4
.L_180:
        /*0008*/ 	.byte	0x04, 0x17
        /*000a*/ 	.short	(.L_182 - .L_181)
.L_181:
        /*000c*/ 	.word	0x00000000
        /*0010*/ 	.short	0x0000
        /*0012*/ 	.short	0x0000
        /*0014*/ 	.byte	0x00, 0xf0, 0xe1, 0x10


	//----- nvinfo : EIATTR_SPARSE_MMA_MASK
	.align		4
.L_182:
        /*0018*/ 	.byte	0x03, 0x50
        /*001a*/ 	.short	0x0000


	//----- nvinfo : EIATTR_MAXREG_COUNT
	.align		4
        /*001c*/ 	.byte	0x03, 0x1b
        /*001e*/ 	.short	0x00ff


	//----- nvinfo : EIATTR_MERCURY_ISA_VERSION
	.align		4
        /*0020*/ 	.byte	0x03, 0x5f
        /*0022*/ 	.short	0x0101


	//----- nvinfo : EIATTR_VRC_CTA_INIT_COUNT
	.align		4
        /*0024*/ 	.byte	0x02, 0x4a
	.zero		1
	.zero		1


	//----- nvinfo : EIATTR_EXIT_INSTR_OFFSETS
	.align		4
        /*0028*/ 	.byte	0x04, 0x1c
        /*002a*/ 	.short	(.L_184 - .L_183)


	//   ....[0]....
.L_183:
        /*002c*/ 	.word	0x00000010


	//----- nvinfo : EIATTR_MAX_THREADS
	.align		4
.L_184:
        /*0030*/ 	.byte	0x04, 0x05
        /*0032*/ 	.short	(.L_186 - .L_185)
.L_185:
        /*0034*/ 	.word	0x00000100
        /*0038*/ 	.word	0x00000001
        /*003c*/ 	.word	0x00000001


	//----- nvinfo : EIATTR_CBANK_PARAM_SIZE
	.align		4
.L_186:
        /*0040*/ 	.byte	0x03, 0x19
        /*0042*/ 	.short	0x0438


	//----- nvinfo : EIATTR_PARAM_CBANK
	.align		4
        /*0044*/ 	.byte	0x04, 0x0a
        /*0046*/ 	.short	(.L_188 - .L_187)
	.align		4
.L_187:
        /*0048*/ 	.word	index@(.nv.constant0._ZN7cutlass13device_kernelIN5flash19enable_sm80_to_sm89INS1_16FlashAttnFwdSm80INS1_25CollectiveMainloopFwdSm80ILi8ELi1ELb0EN4cute5tupleIJNS5_1CILi128EEENS7_ILi64EEENS7_ILi192EEEEEELi192ENS_10bfloat16_tEfNS_4arch4Sm80ELb0ELb1ELb0ELb1ELb1ELb1ELb1ELb1EEENS1_21CollectiveEpilogueFwdINS6_IJS8_SA_S9_EEENS6_IJNS7_ILi1EEESI_SI_EEESC_SE_Li256ELb1ELb1ELb1ELb0EEENS1_36VarlenDynamicPersistentTileSchedulerILi128ELi64ELi256ELi256ELb1ELb1ELb0ELb1ELb0ELb1EEEEEEEEEvNT_6ParamsE)
        /*004c*/ 	.short	0x0380
        /*004e*/ 	.short	0x0438


	//----- nvinfo : EIATTR_SW_WAR
	.align		4
.L_188:
        /*0050*/ 	.byte	0x04, 0x36
        /*0052*/ 	.short	(.L_190 - .L_189)
.L_189:
        /*0054*/ 	.word	0x00000008
.L_190:


//--------------------- .nv.info._ZN7cutlass13device_kernelIN5flash19enable_sm80_to_sm89INS1_16FlashAttnFwdSm80INS1_25CollectiveMainloopFwdSm80ILi8ELi1ELb0EN4cute5tupleIJNS5_1CILi128EEENS7_ILi64EEENS7_ILi192EEEEEELi192ENS_10bfloat16_tEfNS_4arch4Sm80ELb1ELb0ELb0ELb0ELb1ELb0ELb1ELb1EEENS1_21CollectiveEpilogueFwdINS6_IJS8_SA_S9_EEENS6_IJNS7_ILi1EEESI_SI_EEESC_SE_Li256ELb0ELb1ELb1ELb0EEENS1_30DynamicPersistentTileSchedulerILi256ELi256ELb1ELb1ELb0EEEEEEEEEvNT_6ParamsE --------------------------
	.section	.nv.info._ZN7cutlass13device_kernelIN5flash19enable_sm80_to_sm89INS1_16FlashAttnFwdSm80INS1_25CollectiveMainloopFwdSm80ILi8ELi1ELb0EN4cute5tupleIJNS5_1CILi128EEENS7_ILi64EEENS7_ILi192EEEEEELi192ENS_10bfloat16_tEfNS_4arch4Sm80ELb1ELb0ELb0ELb0ELb1ELb0ELb1ELb1EEENS1_21CollectiveEpilogueFwdINS6_IJS8_SA_S9_EEENS6_IJNS7_ILi1EEESI_SI_EEESC_SE_Li256ELb0ELb1ELb1ELb0EEENS1_30DynamicPersistentTileSchedulerILi256ELi256ELb1ELb1ELb0EEEEEEEEEvNT_6ParamsE,"",@"SHT_CUDA_INFO"
	.sectionflags	@""
	.align	4


	//----- nvinfo : EIATTR_CUDA_API_VERSION
	.align		4
        /*0000*/ 	.byte	0x04, 0x37
        /*0002*/ 	.short	(.L_192 - .L_191)
.L_191:
        /*0004*/ 	.word	0x00000082


	//----- nvinfo : EIATTR_KPARAM_INFO
	.align		4
.L_192:
        /*0008*/ 	.byte	0x04, 0x17
        /*000a*/ 	.short	(.L_194 - .L_193)
.L_193:
        /*000c*/ 	.word	0x00000000
        /*0010*/ 	.short	0x0000
        /*0012*/ 	.short	0x0000
        /*0014*/ 	.byte	0x00, 0xf0, 0xa1, 0x10


	//----- nvinfo : EIATTR_SPARSE_MMA_MASK
	.align		4
.L_194:
        /*0018*/ 	.byte	0x03, 0x50
        /*001a*/ 	.short	0x0000


	//----- nvinfo : EIATTR_MAXREG_COUNT
	.align		4
        /*001c*/ 	.byte	0x03, 0x1b
        /*001e*/ 	.short	0x00ff


	//----- nvinfo : EIATTR_MERCURY_ISA_VERSION
	.align		4
        /*0020*/ 	.byte	0x03, 0x5f
        /*0022*/ 	.short	0x0101


	//----- nvinfo : EIATTR_VRC_CTA_INIT_COUNT
	.align		4
        /*0024*/ 	.byte	0x02, 0x4a
	.zero		1
	.zero		1


	//----- nvinfo : EIATTR_EXIT_INSTR_OFFSETS
	.align		4
        /*0028*/ 	.byte	0x04, 0x1c
        /*002a*/ 	.short	(.L_196 - .L_195)


	//   ....[0]....
.L_195:
        /*002c*/ 	.word	0x00000010


	//----- nvinfo : EIATTR_MAX_THREADS
	.align		4
.L_196:
        /*0030*/ 	.byte	0x04, 0x05
        /*0032*/ 	.short	(.L_198 - .L_197)
.L_197:
        /*0034*/ 	.word	0x00000100
        /*0038*/ 	.word	0x00000001
        /*003c*/ 	.word	0x00000001


	//----- nvinfo : EIATTR_CBANK_PARAM_SIZE
	.align		4
.L_198:
        /*0040*/ 	.byte	0x03, 0x19
        /*0042*/ 	.short	0x0428


	//----- nvinfo : EIATTR_PARAM_CBANK
	.align		4
        /*0044*/ 	.byte	0x04, 0x0a
        /*0046*/ 	.short	(.L_200 - .L_199)
	.align		4
.L_199:
        /*0048*/ 	.word	index@(.nv.constant0._ZN7cutlass13device_kernelIN5flash19enable_sm80_to_sm89INS1_16FlashAttnFwdSm80INS1_25CollectiveMainloopFwdSm80ILi8ELi1ELb0EN4cute5tupleIJNS5_1CILi128EEENS7_ILi64EEENS7_ILi192EEEEEELi192ENS_10bfloat16_tEfNS_4arch4Sm80ELb1ELb0ELb0ELb0ELb1ELb0ELb1ELb1EEENS1_21CollectiveEpilogueFwdINS6_IJS8_SA_S9_EEENS6_IJNS7_ILi1EEESI_SI_EEESC_SE_Li256ELb0ELb1ELb1ELb0EEENS1_30DynamicPersistentTileSchedulerILi256ELi256ELb1ELb1ELb0EEEEEEEEEvNT_6ParamsE)
        /*004c*/ 	.short	0x0380
        /*004e*/ 	.short	0x0428


	//----- nvinfo : EIATTR_SW_WAR
	.align		4
.L_200:
        /*0050*/ 	.byte	0x04, 0x36
        /*0052*/ 	.short	(.L_202 - .L_201)
.L_201:
        /*0054*/ 	.word	0x00000008
.L_202:


//--------------------- .nv.info._ZN7cutlass13device_kernelIN5flash19enable_sm80_to_sm89INS1_16FlashAttnFwdSm80INS1_25CollectiveMainloopFwdSm80ILi8ELi1ELb0EN4cute5tupleIJNS5_1CILi128EEENS7_ILi64EEENS7_ILi192EEEEEELi192ENS_10bfloat16_tEfNS_4arch4Sm80ELb1ELb0ELb0ELb1ELb1ELb0ELb1ELb1EEENS1_21CollectiveEpilogueFwdINS6_IJS8_SA_S9_EEENS6_IJNS7_ILi1EEESI_SI_EEESC_SE_Li256ELb1ELb1ELb1ELb0EEENS1_36VarlenDynamicPersistentTileSchedulerILi128ELi64ELi256ELi256ELb1ELb1ELb0ELb1ELb1ELb1EEEEEEEEEvNT_6ParamsE --------------------------
	.section	.nv.info._ZN7cutlass13device_kernelIN5flash19enable_sm80_to_sm89INS1_16FlashAttnFwdSm80INS1_25CollectiveMainloopFwdSm80ILi8ELi1ELb0EN4cute5tupleIJNS5_1CILi128EEENS7_ILi64EEENS7_ILi192EEEEEELi192ENS_10bfloat16_tEfNS_4arch4Sm80ELb1ELb0ELb0ELb1ELb1ELb0ELb1ELb1EEENS1_21CollectiveEpilogueFwdINS6_IJS8_SA_S9_EEENS6_IJNS7_ILi1EEESI_SI_EEESC_SE_Li256ELb1ELb1ELb1ELb0EEENS1_36VarlenDynamicPersistentTileSchedulerILi128ELi64ELi256ELi256ELb1ELb1ELb0ELb1ELb1ELb1EEEEEEEEEvNT_6ParamsE,"",@"SHT_CUDA_INFO"
	.sectionflags	@""
	.align	4


	//----- nvinfo : EIATTR_CUDA_API_VERSION
	.align		4
        /*0000*/ 	.byte	0x04, 0x37
        /*0002*/ 	.short	(.L_204 - .L_203)
.L_203:
        /*0004*/ 	.word	0x00000082


	//----- nvinfo : EIATTR_KPARAM_INFO
	.align		4
.L_204:
        /*0008*/ 	.byte	0x04, 0x17
        /*000a*/ 	.short	(.L_206 - .L_205)
.L_205:
        /*000c*/ 	.word	0x00000000
        /*0010*/ 	.short	0x0000
        /*0012*/ 	.short	0x0000
        /*0014*/ 	.byte	0x00, 0xf0, 0xe1, 0x10


	//----- nvinfo : EIATTR_SPARSE_MMA_MASK
	.align		4
.L_206:
        /*0018*/ 	.byte	0x03, 0x50
        /*001a*/ 	.short	0x0000


	//----- nvinfo : EIATTR_MAXREG_COUNT
	.align		4
        /*001c*/ 	.byte	0x03, 0x1b
        /*001e*/ 	.short	0x00ff


	//----- nvinfo : EIATTR_MERCURY_ISA_VERSION
	.align		4
        /*0020*/ 	.byte	0x03, 0x5f
        /*0022*/ 	.short	0x0101


	//----- nvinfo : EIATTR_VRC_CTA_INIT_COUNT
	.align		4
        /*0024*/ 	.byte	0x02, 0x4a
	.zero		1
	.zero		1


	//----- nvinfo : EIATTR_EXIT_INSTR_OFFSETS
	.align		4
        /*0028*/ 	.byte	0x04, 0x1c
        /*002a*/ 	.short	(.L_208 - .L_207)


	//   ....[0]....
.L_207:
        /*002c*/ 	.word	0x00000010


	//----- nvinfo : EIATTR_MAX_THREADS
	.align		4
.L_208:
        /*0030*/ 	.byte	0x04, 0x05
        /*0032*/ 	.short	(.L_210 - .L_209)
.L_209:
        /*0034*/ 	.word	0x00000100
        /*0038*/ 	.word	0x00000001
        /*003c*/ 	.word	0x00000001


	//----- nvinfo : EIATTR_CBANK_PARAM_SIZE
	.align		4
.L_210:
        /*0040*/ 	.byte	0x03, 0x19
        /*0042*/ 	.short	0x0438


	//----- nvinfo : EIATTR_PARAM_CBANK
	.align		4
        /*0044*/ 	.byte	0x04, 0x0a
        /*0046*/ 	.short	(.L_212 - .L_211)
	.align		4
.L_211:
        /*0048*/ 	.word	index@(.nv.constant0._ZN7cutlass13device_kernelIN5flash19enable_sm80_to_sm89INS1_16FlashAttnFwdSm80INS1_25CollectiveMainloopFwdSm80ILi8ELi1ELb0EN4cute5tupleIJNS5_1CILi128EEENS7_ILi64EEENS7_ILi192EEEEEELi192ENS_10bfloat16_tEfNS_4arch4Sm80ELb1ELb0ELb0ELb1ELb1ELb0ELb1ELb1EEENS1_21CollectiveEpilogueFwdINS6_IJS8_SA_S9_EEENS6_IJNS7_ILi1EEESI_SI_EEESC_SE_Li256ELb1ELb1ELb1ELb0EEENS1_36VarlenDynamicPersistentTileSchedulerILi128ELi64ELi256ELi256ELb1ELb1ELb0ELb1ELb1ELb1EEEEEEEEEvNT_6ParamsE)
        /*004c*/ 	.short	0x0380
        /*004e*/ 	.short	0x0438


	//----- nvinfo : EIATTR_SW_WAR
	.align		4
.L_212:
        /*0050*/ 	.byte	0x04, 0x36
        /*0052*/ 	.short	(.L_214 - .L_213)
.L_213:
        /*0054*/ 	.word	0x00000008
.L_214:


//--------------------- .nv.info._ZN7cutlass13device_kernelIN5flash19enable_sm80_to_sm89INS1_16FlashAttnFwdSm80INS1_25CollectiveMainloopFwdSm80ILi8ELi1ELb0EN4cute5tupleIJNS5_1CILi128EEENS7_ILi64EEENS7_ILi192EEEEEELi192ENS_10bfloat16_tEfNS_4arch4Sm80ELb1ELb0ELb0ELb1ELb1ELb1ELb1ELb1EEENS1_21CollectiveEpilogueFwdINS6_IJS8_SA_S9_EEENS6_IJNS7_ILi1EEESI_SI_EEESC_SE_Li256ELb1ELb1ELb1ELb0EEENS1_36VarlenDynamicPersistentTileSchedulerILi128ELi64ELi256ELi256ELb1ELb1ELb0ELb1ELb1ELb1EEEEEEEEEvNT_6ParamsE --------------------------
	.section	.nv.info._ZN7cutlass13device_kernelIN5flash19enable_sm80_to_sm89INS1_16FlashAttnFwdSm80INS1_25CollectiveMainloopFwdSm80ILi8ELi1ELb0EN4cute5tupleIJNS5_1CILi128EEENS7_ILi64EEENS7_ILi192EEEEEELi192ENS_10bfloat16_tEfNS_4arch4Sm80ELb1ELb0ELb0ELb1ELb1ELb1ELb1ELb1EEENS1_21CollectiveEpilogueFwdINS6_IJS8_SA_S9_EEENS6_IJNS7_ILi1EEESI_SI_EEESC_SE_Li256ELb1ELb1ELb1ELb0EEENS1_36VarlenDynamicPersistentTileSchedulerILi128ELi64ELi256ELi256ELb1ELb1ELb0ELb1ELb1ELb1EEEEEEEEEvNT_6ParamsE,"",@"SHT_CUDA_INFO"
	.sectionflags	@""
	.align	4


	//----- nvinfo : EIATTR_CUDA_API_VERSION
	.align		4
        /*0000*/ 	.byte	0x04, 0x37
        /*0002*/ 	.short	(.L_216 - .L_215)
.L_215:
        /*0004*/ 	.word	0x00000082


	//----- nvinfo : EIATTR_KPARAM_INFO
	.align		4
.L_216:
        /*0008*/ 	.byte	0x04, 0x17
        /*000a*/ 	.short	(.L_218 - .L_217)
.L_217:
        /*000c*/ 	.word	0x00000000
        /*0010*/ 	.short	0x0000
        /*0012*/ 	.short	0x0000
        /*0014*/ 	.byte	0x00, 0xf0, 0xe1, 0x10


	//----- nvinfo : EIATTR_SPARSE_MMA_MASK
	.align		4
.L_218:
        /*0018*/ 	.byte	0x03, 0x50
        /*001a*/ 	.short	0x0000


	//----- nvinfo : EIATTR_MAXREG_COUNT
	.align		4
        /*001c*/ 	.byte	0x03, 0x1b
        /*001e*/ 	.short	0x00ff


	//----- nvinfo : EIATTR_MERCURY_ISA_VERSION
	.align		4
        /*0020*/ 	.byte	0x03, 0x5f
        /*0022*/ 	.short	0x0101


	//----- nvinfo : EIATTR_VRC_CTA_INIT_COUNT
	.align		4
        /*0024*/ 	.byte	0x02, 0x4a
	.zero		1
	.zero		1


	//----- nvinfo : EIATTR_EXIT_INSTR_OFFSETS
	.align		4
        /*0028*/ 	.byte	0x04, 0x1c
        /*002a*/ 	.short	(.L_220 - .L_219)


	//   ....[0]....
.L_219:
        /*002c*/ 	.word	0x00000010


	//----- nvinfo : EIATTR_MAX_THREADS
	.align		4
.L_220:
        /*0030*/ 	.byte	0x04, 0x05
        /*0032*/ 	.short	(.L_222 - .L_221)
.L_221:
        /*0034*/ 	.word	0x00000100
        /*0038*/ 	.word	0x00000001
        /*003c*/ 	.word	0x00000001


	//----- nvinfo : EIATTR_CBANK_PARAM_SIZE
	.align		4
.L_222:
        /*0040*/ 	.byte	0x03, 0x19
        /*0042*/ 	.short	0x0438


	//----- nvinfo : EIATTR_PARAM_CBANK
	.align		4
        /*0044*/ 	.byte	0x04, 0x0a
        /*0046*/ 	.short	(.L_224 - .L_223)
	.align		4
.L_223:
        /*0048*/ 	.word	index@(.nv.constant0._ZN7cutlass13device_kernelIN5flash19enable_sm80_to_sm89INS1_16FlashAttnFwdSm80INS1_25CollectiveMainloopFwdSm80ILi8ELi1ELb0EN4cute5tupleIJNS5_1CILi128EEENS7_ILi64EEENS7_ILi192EEEEEELi192ENS_10bfloat16_tEfNS_4arch4Sm80ELb1ELb0ELb0ELb1ELb1ELb1ELb1ELb1EEENS1_21CollectiveEpilogueFwdINS6_IJS8_SA_S9_EEENS6_IJNS7_ILi1EEESI_SI_EEESC_SE_Li256ELb1ELb1ELb1ELb0EEENS1_36VarlenDynamicPersistentTileSchedulerILi128ELi64ELi256ELi256ELb1ELb1ELb0ELb1ELb1ELb1EEEEEEEEEvNT_6ParamsE)
        /*004c*/ 	.short	0x0380
        /*004e*/ 	.short	0x0438


	//----- nvinfo : EIATTR_SW_WAR
	.align		4
.L_224:
        /*0050*/ 	.byte	0x04, 0x36
        /*0052*/ 	.short	(.L_226 - .L_225)
.L_225:
        /*0054*/ 	.word	0x00000008
.L_226:


//--------------------- .nv.info._ZN7cutlass13device_kernelIN5flash19enable_sm80_to_sm89INS1_16FlashAttnFwdSm80INS1_25CollectiveMainloopFwdSm80ILi8ELi2ELb0EN4cute5tupleIJNS5_1CILi128EEENS7_ILi64EEENS7_ILi192EEEEEELi192ENS_10bfloat16_tEfNS_4arch4Sm80ELb0ELb0ELb0ELb0ELb1ELb0ELb1ELb1EEENS1_21CollectiveEpilogueFwdINS6_IJS8_SA_S9_EEENS6_IJNS7_ILi1EEESI_SI_EEESC_SE_Li256ELb0ELb1ELb1ELb0EEENS1_19SingleTileSchedulerILb0ELb1ELb1ELi128EEEEEEEEEvNT_6ParamsE --------------------------
	.section	.nv.info._ZN7cutlass13device_kernelIN5flash19enable_sm80_to_sm89INS1_16FlashAttnFwdSm80INS1_25CollectiveMainloopFwdSm80ILi8ELi2ELb0EN4cute5tupleIJNS5_1CILi128EEENS7_ILi64EEENS7_ILi192EEEEEELi192ENS_10bfloat16_tEfNS_4arch4Sm80ELb0ELb0ELb0ELb0ELb1ELb0ELb1ELb1EEENS1_21CollectiveEpilogueFwdINS6_IJS8_SA_S9_EEENS6_IJNS7_ILi1EEESI_SI_EEESC_SE_Li256ELb0ELb1ELb1ELb0EEENS1_19SingleTileSchedulerILb0ELb1ELb1ELi128EEEEEEEEEvNT_6ParamsE,"",@"SHT_CUDA_INFO"
	.sectionflags	@""
	.align	4


	//----- nvinfo : EIATTR_CUDA_API_VERSION
	.align		4
        /*0000*/ 	.byte	0x04, 0x37
        /*0002*/ 	.short	(.L_228 - .L_227)
.L_227:
        /*0004*/ 	.word	0x00000082


	//----- nvinfo : EIATTR_KPARAM_INFO
	.align		4
.L_228:
        /*0008*/ 	.byte	0x04, 0x17
        /*000a*/ 	.short	(.L_230 - .L_229)
.L_229:
        /*000c*/ 	.word	0x00000000
        /*0010*/ 	.short	0x0000
        /*0012*/ 	.short	0x0000
        /*0014*/ 	.byte	0x00, 0xf0, 0x61, 0x10


	//----- nvinfo : EIATTR_SPARSE_MMA_MASK
	.align		4
.L_230:
        /*0018*/ 	.byte	0x03, 0x50
        /*001a*/ 	.short	0x0000


	//----- nvinfo : EIATTR_MAXREG_COUNT
	.align		4
        /*001c*/ 	.byte	0x03, 0x1b
        /*001e*/ 	.short	0x00ff


	//----- nvinfo : EIATTR_MERCURY_ISA_VERSION
	.align		4
        /*0020*/ 	.byte	0x03, 0x5f
        /*0022*/ 	.short	0x0101


	//----- nvinfo : EIATTR_VRC_CTA_INIT_COUNT
	.align		4
        /*0024*/ 	.byte	0x02, 0x4a
	.zero		1
	.zero		1


	//----- nvinfo : EIATTR_EXIT_INSTR_OFFSETS
	.align		4
        /*0028*/ 	.byte	0x04, 0x1c
        /*002a*/ 	.short	(.L_232 - .L_231)


	//   ....[0]....
.L_231:
        /*002c*/ 	.word	0x00000010


	//----- nvinfo : EIATTR_MAX_THREADS
	.align		4
.L_232:
        /*0030*/ 	.byte	0x04, 0x05
        /*0032*/ 	.short	(.L_234 - .L_233)
.L_233:
        /*0034*/ 	.word	0x00000100
        /*0038*/ 	.word	0x00000001
        /*003c*/ 	.word	0x00000001


	//----- nvinfo : EIATTR_CBANK_PARAM_SIZE
	.align		4
.L_234:
        /*0040*/ 	.byte	0x03, 0x19
        /*0042*/ 	.short	0x0418


	//----- nvinfo : EIATTR_PARAM_CBANK
	.align		4
        /*0044*/ 	.byte	0x04, 0x0a
        /*0046*/ 	.short	(.L_236 - .L_235)
	.align		4
.L_235:
        /*0048*/ 	.word	index@(.nv.constant0._ZN7cutlass13device_kernelIN5flash19enable_sm80_to_sm89INS1_16FlashAttnFwdSm80INS1_25CollectiveMainloopFwdSm80ILi8ELi2ELb0EN4cute5tupleIJNS5_1CILi128EEENS7_ILi64EEENS7_ILi192EEEEEELi192ENS_10bfloat16_tEfNS_4arch4Sm80ELb0ELb0ELb0ELb0ELb1ELb0ELb1ELb1EEENS1_21CollectiveEpilogueFwdINS6_IJS8_SA_S9_EEENS6_IJNS7_ILi1EEESI_SI_EEESC_SE_Li256ELb0ELb1ELb1ELb0EEENS1_19SingleTileSchedulerILb0ELb1ELb1ELi128EEEEEEEEEvNT_6ParamsE)
        /*004c*/ 	.short	0x0380
        /*004e*/ 	.short	0x0418


	//----- nvinfo : EIATTR_SW_WAR
	.align		4
.L_236:
        /*0050*/ 	.byte	0x04, 0x36
        /*0052*/ 	.short	(.L_238 - .L_237)
.L_237:
        /*0054*/ 	.word	0x00000008
.L_238:


//--------------------- .nv.info._ZN7cutlass13device_kernelIN5flash19enable_sm80_to_sm89INS1_16FlashAttnFwdSm80INS1_25CollectiveMainloopFwdSm80ILi8ELi2ELb0EN4cute5tupleIJNS5_1CILi128EEENS7_ILi64EEENS7_ILi192EEEEEELi192ENS_10bfloat16_tEfNS_4arch4Sm80ELb0ELb0ELb0ELb1ELb1ELb0ELb1ELb1EEENS1_21CollectiveEpilogueFwdINS6_IJS8_SA_S9_EEENS6_IJNS7_ILi1EEESI_SI_EEESC_SE_Li256ELb1ELb1ELb1ELb0EEENS1_36VarlenDynamicPersistentTileSchedulerILi128ELi64ELi256ELi256ELb1ELb1ELb0ELb0ELb1ELb1EEEEEEEEEvNT_6ParamsE --------------------------
	.section	.nv.info._ZN7cutlass13device_kernelIN5flash19enable_sm80_to_sm89INS1_16FlashAttnFwdSm80INS1_25CollectiveMainloopFwdSm80ILi8ELi2ELb0EN4cute5tupleIJNS5_1CILi128EEENS7_ILi64EEENS7_ILi192EEEEEELi192ENS_10bfloat16_tEfNS_4arch4Sm80ELb0ELb0ELb0ELb1ELb1ELb0ELb1ELb1EEENS1_21CollectiveEpilogueFwdINS6_IJS8_SA_S9_EEENS6_IJNS7_ILi1EEESI_SI_EEESC_SE_Li256ELb1ELb1ELb1ELb0EEENS1_36VarlenDynamicPersistentTileSchedulerILi128ELi64ELi256ELi256ELb1ELb1ELb0ELb0ELb1ELb1EEEEEEEEEvNT_6ParamsE,"",@"SHT_CUDA_INFO"
	.sectionflags	@""
	.align	4


	//----- nvinfo : EIATTR_CUDA_API_VERSION
	.align		4
        /*0000*/ 	.byte	0x04, 0x37
        /*0002*/ 	.short	(.L_240 - .L_239)
.L_239:
        /*0004*/ 	.word	0x00000082


	//----- nvinfo : EIATTR_KPARAM_INFO
	.align		4
.L_240:
        /*0008*/ 	.byte	0x04, 0x17
        /*000a*/ 	.short	(.L_242 - .L_241)
.L_241:
        /*000c*/ 	.word	0x00000000
        /*0010*/ 	.short	0x0000
        /*0012*/ 	.short	0x0000
        /*0014*/ 	.byte	0x00, 0xf0, 0xe1, 0x10


	//----- nvinfo : EIATTR_SPARSE_MMA_MASK
	.align		4
.L_242:
        /*0018*/ 	.byte	0x03, 0x50
        /*001a*/ 	.short	0x0000


	//----- nvinfo : EIATTR_MAXREG_COUNT
	.align		4
        /*001c*/ 	.byte	0x03, 0x1b
        /*001e*/ 	.short	0x00ff


	//----- nvinfo : EIATTR_MERCURY_ISA_VERSION
	.align		4
        /*0020*/ 	.byte	0x03, 0x5f
        /*0022*/ 	.short	0x0101


	//----- nvinfo : EIATTR_VRC_CTA_INIT_COUNT
	.align		4
        /*0024*/ 	.byte	0x02, 0x4a
	.zero		1
	.zero		1


	//----- nvinfo : EIATTR_EXIT_INSTR_OFFSETS
	.align		4
        /*0028*/ 	.byte	0x04, 0x1c
        /*002a*/ 	.short	(.L_244 - .L_243)


	//   ....[0]....
.L_243:
        /*002c*/ 	.word	0x00000010


	//----- nvinfo : EIATTR_MAX_THREADS
	.align		4
.L_244:
        /*0030*/ 	.byte	0x04, 0x05
        /*0032*/ 	.short	(.L_246 - .L_245)
.L_245:
        /*0034*/ 	.word	0x00000100
        /*0038*/ 	.word	0x00000001
        /*003c*/ 	.word	0x00000001


	//----- nvinfo : EIATTR_CBANK_PARAM_SIZE
	.align		4
.L_246:
        /*0040*/ 	.byte	0x03, 0x19
        /*0042*/ 	.short	0x0438


	//----- nvinfo : EIATTR_PARAM_CBANK
	.align		4
        /*0044*/ 	.byte	0x04, 0x0a
        /*0046*/ 	.short	(.L_248 - .L_247)
	.align		4
.L_247:
        /*0048*/ 	.word	index@(.nv.constant0._ZN7cutlass13device_kernelIN5flash19enable_sm80_to_sm89INS1_16FlashAttnFwdSm80INS1_25CollectiveMainloopFwdSm80ILi8ELi2ELb0EN4cute5tupleIJNS5_1CILi128EEENS7_ILi64EEENS7_ILi192EEEEEELi192ENS_10bfloat16_tEfNS_4arch4Sm80ELb0ELb0ELb0ELb1ELb1ELb0ELb1ELb1EEENS1_21CollectiveEpilogueFwdINS6_IJS8_SA_S9_EEENS6_IJNS7_ILi1EEESI_SI_EEESC_SE_Li256ELb1ELb1ELb1ELb0EEENS1_36VarlenDynamicPersistentTileSchedulerILi128ELi64ELi256ELi256ELb1ELb1ELb0ELb0ELb1ELb1EEEEEEEEEvNT_6ParamsE)
        /*004c*/ 	.short	0x0380
        /*004e*/ 	.short	0x0438


	//----- nvinfo : EIATTR_SW_WAR
	.align		4
.L_248:
        /*0050*/ 	.byte	0x04, 0x36
        /*0052*/ 	.short	(.L_250 - .L_249)
.L_249:
        /*0054*/ 	.word	0x00000008
.L_250:


//--------------------- .nv.info._ZN7cutlass13device_kernelIN5flash19enable_sm80_to_sm89INS1_16FlashAttnFwdSm80INS1_25CollectiveMainloopFwdSm80ILi8ELi2ELb0EN4cute5tupleIJNS5_1CILi128EEENS7_ILi64EEENS7_ILi192EEEEEELi192ENS_10bfloat16_tEfNS_4arch4Sm80ELb0ELb0ELb0ELb1ELb1ELb1ELb1ELb1EEENS1_21CollectiveEpilogueFwdINS6_IJS8_SA_S9_EEENS6_IJNS7_ILi1EEESI_SI_EEESC_SE_Li256ELb1ELb1ELb1ELb0EEENS1_36VarlenDynamicPersistentTileSchedulerILi128ELi64ELi256ELi256ELb1ELb1ELb0ELb0ELb1ELb1EEEEEEEEEvNT_6ParamsE --------------------------
	.section	.nv.info._ZN7cutlass13device_kernelIN5flash19enable_sm80_to_sm89INS1_16FlashAttnFwdSm80INS1_25CollectiveMainloopFwdSm80ILi8ELi2ELb0EN4cute5tupleIJNS5_1CILi128EEENS7_ILi64EEENS7_ILi192EEEEEELi192ENS_10bfloat16_tEfNS_4arch4Sm80ELb0ELb0ELb0ELb1ELb1ELb1ELb1ELb1EEENS1_21CollectiveEpilogueFwdINS6_IJS8_SA_S9_EEENS6_IJNS7_ILi1EEESI_SI_EEESC_SE_Li256ELb1ELb1ELb1ELb0EEENS1_36VarlenDynamicPersistentTileSchedulerILi128ELi64ELi256ELi256ELb1ELb1ELb0ELb0ELb1ELb1EEEEEEEEEvNT_6ParamsE,"",@"SHT_CUDA_INFO"
	.sectionflags	@""
	.align	4


	//----- nvinfo : EIATTR_CUDA_API_VERSION
	.align		4
        /*0000*/ 	.byte	0x04, 0x37
        /*0002*/ 	.short	(.L_252 - .L_251)
.L_251:
        /*0004*/ 	.word	0x00000082


	//----- nvinfo : EIATTR_KPARAM_INFO
	.align		4
.L_252:
        /*0008*/ 	.byte	0x04, 0x17
        /*000a*/ 	.short	(.L_254 - .L_253)
.L_253:
        /*000c*/ 	.word	0x00000000
        /*0010*/ 	.short	0x0000
        /*0012*/ 	.short	0x0000
        /*0014*/ 	.byte	0x00, 0xf0, 0xe1, 0x10


	//----- nvinfo : EIATTR_SPARSE_MMA_MASK
	.align		4
.L_254:
        /*0018*/ 	.byte	0x03, 0x50
        /*001a*/ 	.short	0x0000


	//----- nvinfo : EIATTR_MAXREG_COUNT
	.align		4
        /*001c*/ 	.byte	0x03, 0x1b
        /*001e*/ 	.short	0x00ff


	//----- nvinfo : EIATTR_MERCURY_ISA_VERSION
	.align		4
        /*0020*/ 	.byte	0x03, 0x5f
        /*0022*/ 	.short	0x0101


	//----- nvinfo : EIATTR_VRC_CTA_INIT_COUNT
	.align		4
        /*0024*/ 	.byte	0x02, 0x4a
	.zero		1
	.zero		1


	//----- nvinfo : EIATTR_EXIT_INSTR_OFFSETS
	.align		4
        /*0028*/ 	.byte	0x04, 0x1c
        /*002a*/ 	.short	(.L_256 - .L_255)


	//   ....[0]....
.L_255:
        /*002c*/ 	.word	0x00000010


	//----- nvinfo : EIATTR_MAX_THREADS
	.align		4
.L_256:
        /*0030*/ 	.byte	0x04, 0x05
        /*0032*/ 	.short	(.L_258 - .L_257)
.L_257:
        /*0034*/ 	.word	0x00000100
        /*0038*/ 	.word	0x00000001
        /*003c*/ 	.word	0x00000001


	//----- nvinfo : EIATTR_CBANK_PARAM_SIZE
	.align		4
.L_258:
        /*0040*/ 	.byte	0x03, 0x19
        /*0042*/ 	.short	0x0438


	//----- nvinfo : EIATTR_PARAM_CBANK
	.align		4
        /*0044*/ 	.byte	0x04, 0x0a
        /*0046*/ 	.short	(.L_260 - .L_259)
	.align		4
.L_259:
        /*0048*/ 	.word	index@(.nv.constant0._ZN7cutlass13device_kernelIN5flash19enable_sm80_to_sm89INS1_16FlashAttnFwdSm80INS1_25CollectiveMainloopFwdSm80ILi8ELi2ELb0EN4cute5tupleIJNS5_1CILi128EEENS7_ILi64EEENS7_ILi192EEEEEELi192ENS_10bfloat16_tEfNS_4arch4Sm80ELb0ELb0ELb0ELb1ELb1ELb1ELb1ELb1EEENS1_21CollectiveEpilogueFwdINS6_IJS8_SA_S9_EEENS6_IJNS7_ILi1EEESI_SI_EEESC_SE_Li256ELb1ELb1ELb1ELb0EEENS1_36VarlenDynamicPersistentTileSchedulerILi128ELi64ELi256ELi256ELb1ELb1ELb0ELb0ELb1ELb1EEEEEEEEEvNT_6ParamsE)
        /*004c*/ 	.short	0x0380
        /*004e*/ 	.short	0x0438


	//----- nvinfo : EIATTR_SW_WAR
	.align		4
.L_260:
        /*0050*/ 	.byte	0x04, 0x36
        /*0052*/ 	.short	(.L_262 - .L_261)
.L_261:
        /*0054*/ 	.word	0x00000008
.L_262:


//--------------------- .nv.info._ZN7cutlass13device_kernelIN5flash19enable_sm80_to_sm89INS1_16FlashAttnFwdSm80INS1_25CollectiveMainloopFwdSm80ILi8ELi2ELb0EN4cute5tupleIJNS5_1CILi128EEENS7_ILi64EEENS7_ILi192EEEEEELi192ENS_10bfloat16_tEfNS_4arch4Sm80ELb0ELb1ELb0ELb0ELb1ELb0ELb1ELb1EEENS1_21CollectiveEpilogueFwdINS6_IJS8_SA_S9_EEENS6_IJNS7_ILi1EEESI_SI_EEESC_SE_Li256ELb0ELb1ELb1ELb0EEENS1_19SingleTileSchedulerILb0ELb1ELb1ELi128EEEEEEEEEvNT_6ParamsE --------------------------
	.section	.nv.info._ZN7cutlass13device_kernelIN5flash19enable_sm80_to_sm89INS1_16FlashAttnFwdSm80INS1_25CollectiveMainloopFwdSm80ILi8ELi2ELb0EN4cute5tupleIJNS5_1CILi128EEENS7_ILi64EEENS7_ILi192EEEEEELi192ENS_10bfloat16_tEfNS_4arch4Sm80ELb0ELb1ELb0ELb0ELb1ELb0ELb1ELb1EEENS1_21CollectiveEpilogueFwdINS6_IJS8_SA_S9_EEENS6_IJNS7_ILi1EEESI_SI_EEESC_SE_Li256ELb0ELb1ELb1ELb0EEENS1_19SingleTileSchedulerILb0ELb1ELb1ELi128EEEEEEEEEvNT_6ParamsE,"",@"SHT_CUDA_INFO"
	.sectionflags	@""
	.align	4


	//----- nvinfo : EIATTR_CUDA_API_VERSION
	.align		4
        /*0000*/ 	.byte	0x04, 0x37
        /*0002*/ 	.short	(.L_264 - .L_263)
.L_263:
        /*0004*/ 	.word	0x00000082


	//----- nvinfo : EIATTR_KPARAM_INFO
	.align		4
.L_264:
        /*0008*/ 	.byte	0x04, 0x17
        /*000a*/ 	.short	(.L_266 - .L_265)
.L_265:
        /*000c*/ 	.word	0x00000000
        /*0010*/ 	.short	0x0000
        /*0012*/ 	.short	0x0000
        /*0014*/ 	.byte	0x00, 0xf0, 0x61, 0x10


	//----- nvinfo : EIATTR_SPARSE_MMA_MASK
	.align		4
.L_266:
        /*0018*/ 	.byte	0x03, 0x50
        /*001a*/ 	.short	0x0000


	//----- nvinfo : EIATTR_MAXREG_COUNT
	.align		4
        /*001c*/ 	.byte	0x03, 0x1b
        /*001e*/ 	.short	0x00ff


	//----- nvinfo : EIATTR_MERCURY_ISA_VERSION
	.align		4
        /*0020*/ 	.byte	0x03, 0x5f
        /*0022*/ 	.short	0x0101


	//----- nvinfo : EIATTR_VRC_CTA_INIT_COUNT
	.align		4
        /*0024*/ 	.byte	0x02, 0x4a
	.zero		1
	.zero		1


	//----- nvinfo : EIATTR_EXIT_INSTR_OFFSETS
	.align		4
        /*0028*/ 	.byte	0x04, 0x1c
        /*002a*/ 	.short	(.L_268 - .L_267)


	//   ....[0]....
.L_267:
        /*002c*/ 	.word	0x00000010


	//----- nvinfo : EIATTR_MAX_THREADS
	.align		4
.L_268:
        /*0030*/ 	.byte	0x04, 0x05
        /*0032*/ 	.short	(.L_270 - .L_269)
.L_269:
        /*0034*/ 	.word	0x00000100
        /*0038*/ 	.word	0x00000001
        /*003c*/ 	.word	0x00000001


	//----- nvinfo : EIATTR_CBANK_PARAM_SIZE
	.align		4
.L_270:
        /*0040*/ 	.byte	0x03, 0x19
        /*0042*/ 	.short	0x0418


	//----- nvinfo : EIATTR_PARAM_CBANK
	.align		4
        /*0044*/ 	.byte	0x04, 0x0a
        /*0046*/ 	.short	(.L_272 - .L_271)
	.align		4
.L_271:
        /*0048*/ 	.word	index@(.nv.constant0._ZN7cutlass13device_kernelIN5flash19enable_sm80_to_sm89INS1_16FlashAttnFwdSm80INS1_25CollectiveMainloopFwdSm80ILi8ELi2ELb0EN4cute5tupleIJNS5_1CILi128EEENS7_ILi64EEENS7_ILi192EEEEEELi192ENS_10bfloat16_tEfNS_4arch4Sm80ELb0ELb1ELb0ELb0ELb1ELb0ELb1ELb1EEENS1_21CollectiveEpilogueFwdINS6_IJS8_SA_S9_EEENS6_IJNS7_ILi1EEESI_SI_EEESC_SE_Li256ELb0ELb1ELb1ELb0EEENS1_19SingleTileSchedulerILb0ELb1ELb1ELi128EEEEEEEEEvNT_6ParamsE)
        /*004c*/ 	.short	0x0380
        /*004e*/ 	.short	0x0418


	//----- nvinfo : EIATTR_SW_WAR
	.align		4
.L_272:
        /*0050*/ 	.byte	0x04, 0x36
        /*0052*/ 	.short	(.L_274 - .L_273)
.L_273:
        /*0054*/ 	.word	0x00000008
.L_274:


//--------------------- .nv.info._ZN7cutlass13device_kernelIN5flash19enable_sm80_to_sm89INS1_16FlashAttnFwdSm80INS1_25CollectiveMainloopFwdSm80ILi8ELi2ELb0EN4cute5tupleIJNS5_1CILi128EEENS7_ILi64EEENS7_ILi192EEEEEELi192ENS_10bfloat16_tEfNS_4arch4Sm80ELb0ELb1ELb0ELb1ELb1ELb0ELb1ELb1EEENS1_21CollectiveEpilogueFwdINS6_IJS8_SA_S9_EEENS6_IJNS7_ILi1EEESI_SI_EEESC_SE_Li256ELb1ELb1ELb1ELb0EEENS1_36VarlenDynamicPersistentTileSchedulerILi128ELi64ELi256ELi256ELb1ELb1ELb0ELb1ELb0ELb1EEEEEEEEEvNT_6ParamsE --------------------------
	.section	.nv.info._ZN7cutlass13device_kernelIN5flash19enable_sm80_to_sm89INS1_16FlashAttnFwdSm80INS1_25CollectiveMainloopFwdSm80ILi8ELi2ELb0EN4cute5tupleIJNS5_1CILi128EEENS7_ILi64EEENS7_ILi192EEEEEELi192ENS_10bfloat16_tEfNS_4arch4Sm80ELb0ELb1ELb0ELb1ELb1ELb0ELb1ELb1EEENS1_21CollectiveEpilogueFwdINS6_IJS8_SA_S9_EEENS6_IJNS7_ILi1EEESI_SI_EEESC_SE_Li256ELb1ELb1ELb1ELb0EEENS1_36VarlenDynamicPersistentTileSchedulerILi128ELi64ELi256ELi256ELb1ELb1ELb0ELb1ELb0ELb1EEEEEEEEEvNT_6ParamsE,"",@"SHT_CUDA_INFO"
	.sectionflags	@""
	.align	4


	//----- nvinfo : EIATTR_CUDA_API_VERSION
	.align		4
        /*0000*/ 	.byte	0x04, 0x37
        /*0002*/ 	.short	(.L_276 - .L_275)
.L_275:
        /*0004*/ 	.word	0x00000082


	//----- nvinfo : EIATTR_KPARAM_INFO
	.align		4
.L_276:
        /*0008*/ 	.byte	0x04, 0x17
        /*000a*/ 	.short	(.L_278 - .L_277)
.L_277:
        /*000c*/ 	.word	0x00000000
        /*0010*/ 	.short	0x0000
        /*0012*/ 	.short	0x0000
        /*0014*/ 	.byte	0x00, 0xf0, 0xe1, 0x10


	//----- nvinfo : EIATTR_SPARSE_MMA_MASK
	.align		4
.L_278:
        /*0018*/ 	.byte	0x03, 0x50
        /*001a*/ 	.short	0x0000


	//----- nvinfo : EIATTR_MAXREG_COUNT
	.align		4
        /*001c*/ 	.byte	0x03, 0x1b
        /*001e*/ 	.short	0x00ff


	//----- nvinfo : EIATTR_MERCURY_ISA_VERSION
	.align		4
        /*0020*/ 	.byte	0x03, 0x5f
        /*0022*/ 	.short	0x0101


	//----- nvinfo : EIATTR_VRC_CTA_INIT_COUNT
	.align		4
        /*0024*/ 	.byte	0x02, 0x4a
	.zero		1
	.zero		1


	//----- nvinfo : EIATTR_EXIT_INSTR_OFFSETS
	.align		4
        /*0028*/ 	.byte	0x04, 0x1c
        /*002a*/ 	.short	(.L_280 - .L_279)


	//   ....[0]....
.L_279:
        /*002c*/ 	.word	0x00000010


	//----- nvinfo : EIATTR_MAX_THREADS
	.align		4
.L_280:
        /*0030*/ 	.byte	0x04, 0x05
        /*0032*/ 	.short	(.L_282 - .L_281)
.L_281:
        /*0034*/ 	.word	0x00000100
        /*0038*/ 	.word	0x00000001
        /*003c*/ 	.word	0x00000001


	//----- nvinfo : EIATTR_CBANK_PARAM_SIZE
	.align		4
.L_282:
        /*0040*/ 	.byte	0x03, 0x19
        /*0042*/ 	.short	0x0438


	//----- nvinfo : EIATTR_PARAM_CBANK
	.align		4
        /*0044*/ 	.byte	0x04, 0x0a
        /*0046*/ 	.short	(.L_284 - .L_283)
	.align		4
.L_283:
        /*0048*/ 	.word	index@(.nv.constant0._ZN7cutlass13device_kernelIN5flash19enable_sm80_to_sm89INS1_16FlashAttnFwdSm80INS1_25CollectiveMainloopFwdSm80ILi8ELi2ELb0EN4cute5tupleIJNS5_1CILi128EEENS7_ILi64EEENS7_ILi192EEEEEELi192ENS_10bfloat16_tEfNS_4arch4Sm80ELb0ELb1ELb0ELb1ELb1ELb0ELb1ELb1EEENS1_21CollectiveEpilogueFwdINS6_IJS8_SA_S9_EEENS6_IJNS7_ILi1EEESI_SI_EEESC_SE_Li256ELb1ELb1ELb1ELb0EEENS1_36VarlenDynamicPersistentTileSchedulerILi128ELi64ELi256ELi256ELb1ELb1ELb0ELb1ELb0ELb1EEEEEEEEEvNT_6ParamsE)
        /*004c*/ 	.short	0x0380
        /*004e*/ 	.short	0x0438


	//----- nvinfo : EIATTR_SW_WAR
	.align		4
.L_284:
        /*0050*/ 	.byte	0x04, 0x36
        /*0052*/ 	.short	(.L_286 - .L_285)
.L_285:
        /*0054*/ 	.word	0x00000008
.L_286:


//--------------------- .nv.info._ZN7cutlass13device_kernelIN5flash19enable_sm80_to_sm89INS1_16FlashAttnFwdSm80INS1_25CollectiveMainloopFwdSm80ILi8ELi2ELb0EN4cute5tupleIJNS5_1CILi128EEENS7_ILi64EEENS7_ILi192EEEEEELi192ENS_10bfloat16_tEfNS_4arch4Sm80ELb0ELb1ELb0ELb1ELb1ELb1ELb1ELb1EEENS1_21CollectiveEpilogueFwdINS6_IJS8_SA_S9_EEENS6_IJNS7_ILi1EEESI_SI_EEESC_SE_Li256ELb1ELb1ELb1ELb0EEENS1_36VarlenDynamicPersistentTileSchedulerILi128ELi64ELi256ELi256ELb1ELb1ELb0ELb1ELb0ELb1EEEEEEEEEvNT_6ParamsE --------------------------
	.section	.nv.info._ZN7cutlass13device_kernelIN5flash19enable_sm80_to_sm89INS1_16FlashAttnFwdSm80INS1_25CollectiveMainloopFwdSm80ILi8ELi2ELb0EN4cute5tupleIJNS5_1CILi128EEENS7_ILi64EEENS7_ILi192EEEEEELi192ENS_10bfloat16_tEfNS_4arch4Sm80ELb0ELb1ELb0ELb1ELb1ELb1ELb1ELb1EEENS1_21CollectiveEpilogueFwdINS6_IJS8_SA_S9_EEENS6_IJNS7_ILi1EEESI_SI_EEESC_SE_Li256ELb1ELb1ELb1ELb0EEENS1_36VarlenDynamicPersistentTileSchedulerILi128ELi64ELi256ELi256ELb1ELb1ELb0ELb1ELb0ELb1EEEEEEEEEvNT_6ParamsE,"",@"SHT_CUDA_INFO"
	.sectionflags	@""
	.align	4


	//----- nvinfo : EIATTR_CUDA_API_VERSION
	.align		4
        /*0000*/ 	.byte	0x04, 0x37
        /*0002*/ 	.short	(.L_288 - .L_287)
.L_287:
        /*0004*/ 	.word	0x00000082


	//----- nvinfo : EIATTR_KPARAM_INFO
	.align		4
.L_288:
        /*0008*/ 	.byte	0x04, 0x17
        /*000a*/ 	.short	(.L_290 - .L_289)
.L_289:
        /*000c*/ 	.word	0x00000000
        /*0010*/ 	.short	0x0000
        /*0012*/ 	.short	0x0000
        /*0014*/ 	.byte	0x00, 0xf0, 0xe1, 0x10


	//----- nvinfo : EIATTR_SPARSE_MMA_MASK
	.align		4
.L_290:
        /*0018*/ 	.byte	0x03, 0x50
        /*001a*/ 	.short	0x0000


	//----- nvinfo : EIATTR_MAXREG_COUNT
	.align		4
        /*001c*/ 	.byte	0x03, 0x1b
        /*001e*/ 	.short	0x00ff


	//----- nvinfo : EIATTR_MERCURY_ISA_VERSION
	.align		4
        /*0020*/ 	.byte	0x03, 0x5f
        /*0022*/ 	.short	0x0101


	//----- nvinfo : EIATTR_VRC_CTA_INIT_COUNT
	.align		4
        /*0024*/ 	.byte	0x02, 0x4a
	.zero		1
	.zero		1


	//----- nvinfo : EIATTR_EXIT_INSTR_OFFSETS
	.align		4
        /*0028*/ 	.byte	0x04, 0x1c
        /*002a*/ 	.short	(.L_292 - .L_291)


	//   ....[0]....
.L_291:
        /*002c*/ 	.word	0x00000010


	//----- nvinfo : EIATTR_MAX_THREADS
	.align		4
.L_292:
        /*0030*/ 	.byte	0x04, 0x05
        /*0032*/ 	.short	(.L_294 - .L_293)
.L_293:
        /*0034*/ 	.word	0x00000100
        /*0038*/ 	.word	0x00000001
        /*003c*/ 	.word	0x00000001


	//----- nvinfo : EIATTR_CBANK_PARAM_SIZE
	.align		4
.L_294:
        /*0040*/ 	.byte	0x03, 0x19
        /*0042*/ 	.short	0x0438


	//----- nvinfo : EIATTR_PARAM_CBANK
	.align		4
        /*0044*/ 	.byte	0x04, 0x0a
        /*0046*/ 	.short	(.L_296 - .L_295)
	.align		4
.L_295:
        /*0048*/ 	.word	index@(.nv.constant0._ZN7cutlass13device_kernelIN5flash19enable_sm80_to_sm89INS1_16FlashAttnFwdSm80INS1_25CollectiveMainloopFwdSm80ILi8ELi2ELb0EN4cute5tupleIJNS5_1CILi128EEENS7_ILi64EEENS7_ILi192EEEEEELi192ENS_10bfloat16_tEfNS_4arch4Sm80ELb0ELb1ELb0ELb1ELb1ELb1ELb1ELb1EEENS1_21CollectiveEpilogueFwdINS6_IJS8_SA_S9_EEENS6_IJNS7_ILi1EEESI_SI_EEESC_SE_Li256ELb1ELb1ELb1ELb0EEENS1_36VarlenDynamicPersistentTileSchedulerILi128ELi64ELi256ELi256ELb1ELb1ELb0ELb1ELb0ELb1EEEEEEEEEvNT_6ParamsE)
        /*004c*/ 	.short	0x0380
        /*004e*/ 	.short	0x0438


	//----- nvinfo : EIATTR_SW_WAR
	.align		4
.L_296:
        /*0050*/ 	.byte	0x04, 0x36
        /*0052*/ 	.short	(.L_298 - .L_297)
.L_297:
        /*0054*/ 	.word	0x00000008
.L_298:


//--------------------- .nv.info._ZN7cutlass13device_kernelIN5flash19enable_sm80_to_sm89INS1_16FlashAttnFwdSm80INS1_25CollectiveMainloopFwdSm80ILi8ELi2ELb0EN4cute5tupleIJNS5_1CILi128EEENS7_ILi64EEENS7_ILi192EEEEEELi192ENS_10bfloat16_tEfNS_4arch4Sm80ELb1ELb0ELb0ELb0ELb1ELb0ELb1ELb1EEENS1_21CollectiveEpilogueFwdINS6_IJS8_SA_S9_EEENS6_IJNS7_ILi1EEESI_SI_EEESC_SE_Li256ELb0ELb1ELb1ELb0EEENS1_30DynamicPersistentTileSchedulerILi256ELi256ELb1ELb1ELb0EEEEEEEEEvNT_6ParamsE --------------------------
	.section	.nv.info._ZN7cutlass13device_kernelIN5flash19enable_sm80_to_sm89INS1_16FlashAttnFwdSm80INS1_25CollectiveMainloopFwdSm80ILi8ELi2ELb0EN4cute5tupleIJNS5_1CILi128EEENS7_ILi64EEENS7_ILi192EEEEEELi192ENS_10bfloat16_tEfNS_4arch4Sm80ELb1ELb0ELb0ELb0ELb1ELb0ELb1ELb1EEENS1_21CollectiveEpilogueFwdINS6_IJS8_SA_S9_EEENS6_IJNS7_ILi1EEESI_SI_EEESC_SE_Li256ELb0ELb1ELb1ELb0EEENS1_30DynamicPersistentTileSchedulerILi256ELi256ELb1ELb1ELb0EEEEEEEEEvNT_6ParamsE,"",@"SHT_CUDA_INFO"
	.sectionflags	@""
	.align	4


	//----- nvinfo : EIATTR_CUDA_API_VERSION
	.align		4
        /*0000*/ 	.byte	0x04, 0x37
        /*0002*/ 	.short	(.L_300 - .L_299)
.L_299:
        /*0004*/ 	.word	0x00000082


	//----- nvinfo : EIATTR_KPARAM_INFO
	.align		4
.L_300:
        /*0008*/ 	.byte	0x04, 0x17
        /*000a*/ 	.short	(.L_302 - .L_301)
.L_301:
        /*000c*/ 	.word	0x00000000
        /*0010*/ 	.short	0x0000
        /*0012*/ 	.short	0x0000
        /*0014*/ 	.byte	0x00, 0xf0, 0xa1, 0x10


	//----- nvinfo : EIATTR_SPARSE_MMA_MASK
	.align		4
.L_302:
        /*0018*/ 	.byte	0x03, 0x50
        /*001a*/ 	.short	0x0000


	//----- nvinfo : EIATTR_MAXREG_COUNT
	.align		4
        /*001c*/ 	.byte	0x03, 0x1b
        /*001e*/ 	.short	0x00ff


	//----- nvinfo : EIATTR_MERCURY_ISA_VERSION
	.align		4
        /*0020*/ 	.byte	0x03, 0x5f
        /*0022*/ 	.short	0x0101


	//----- nvinfo : EIATTR_VRC_CTA_INIT_COUNT
	.align		4
        /*0024*/ 	.byte	0x02, 0x4a
	.zero		1
	.zero		1


	//----- nvinfo : EIATTR_EXIT_INSTR_OFFSETS
	.align		4
        /*0028*/ 	.byte	0x04, 0x1c
        /*002a*/ 	.short	(.L_304 - .L_303)


	//   ....[0]....
.L_303:
        /*002c*/ 	.word	0x00000010


	//----- nvinfo : EIATTR_MAX_THREADS
	.align		4
.L_304:
        /*0030*/ 	.byte	0x04, 0x05
        /*0032*/ 	.short	(.L_306 - .L_305)
.L_305:
        /*0034*/ 	.word	0x00000100
        /*0038*/ 	.word	0x00000001
        /*003c*/ 	.word	0x00000001


	//----- nvinfo : EIATTR_CBANK_PARAM_SIZE
	.align		4
.L_306:
        /*0040*/ 	.byte	0x03, 0x19
        /*0042*/ 	.short	0x0428


	//----- nvinfo : EIATTR_PARAM_CBANK
	.align		4
        /*0044*/ 	.byte	0x04, 0x0a
        /*0046*/ 	.short	(.L_308 - .L_307)
	.align		4
.L_307:
        /*0048*/ 	.word	index@(.nv.constant0._ZN7cutlass13device_kernelIN5flash19enable_sm80_to_sm89INS1_16FlashAttnFwdSm80INS1_25CollectiveMainloopFwdSm80ILi8ELi2ELb0EN4cute5tupleIJNS5_1CILi128EEENS7_ILi64EEENS7_ILi192EEEEEELi192ENS_10bfloat16_tEfNS_4arch4Sm80ELb1ELb0ELb0ELb0ELb1ELb0ELb1ELb1EEENS1_21CollectiveEpilogueFwdINS6_IJS8_SA_S9_EEENS6_IJNS7_ILi1EEESI_SI_EEESC_SE_Li256ELb0ELb1ELb1ELb0EEENS1_30DynamicPersistentTileSchedulerILi256ELi256ELb1ELb1ELb0EEEEEEEEEvNT_6ParamsE)
        /*004c*/ 	.short	0x0380
        /*004e*/ 	.short	0x0428


	//----- nvinfo : EIATTR_SW_WAR
	.align		4
.L_308:
        /*0050*/ 	.byte	0x04, 0x36
        /*0052*/ 	.short	(.L_310 - .L_309)
.L_309:
        /*0054*/ 	.word	0x00000008
.L_310:


//--------------------- .nv.info._ZN7cutlass13device_kernelIN5flash19enable_sm80_to_sm89INS1_16FlashAttnFwdSm80INS1_25CollectiveMainloopFwdSm80ILi8ELi2ELb0EN4cute5tupleIJNS5_1CILi128EEENS7_ILi64EEENS7_ILi192EEEEEELi192ENS_10bfloat16_tEfNS_4arch4Sm80ELb1ELb0ELb0ELb1ELb1ELb0ELb1ELb1EEENS1_21CollectiveEpilogueFwdINS6_IJS8_SA_S9_EEENS6_IJNS7_ILi1EEESI_SI_EEESC_SE_Li256ELb1ELb1ELb1ELb0EEENS1_36VarlenDynamicPersistentTileSchedulerILi128ELi64ELi256ELi256ELb1ELb1ELb0ELb1ELb1ELb1EEEEEEEEEvNT_6ParamsE --------------------------
	.section	.nv.info._ZN7cutlass13device_kernelIN5flash19enable_sm80_to_sm89INS1_16FlashAttnFwdSm80INS1_25CollectiveMainloopFwdSm80ILi8ELi2ELb0EN4cute5tupleIJNS5_1CILi128EEENS7_ILi64EEENS7_ILi192EEEEEELi192ENS_10bfloat16_tEfNS_4arch4Sm80ELb1ELb0ELb0ELb1ELb1ELb0ELb1ELb1EEENS1_21CollectiveEpilogueFwdINS6_IJS8_SA_S9_EEENS6_IJNS7_ILi1EEESI_SI_EEESC_SE_Li256ELb1ELb1ELb1ELb0EEENS1_36VarlenDynamicPersistentTileSchedulerILi128ELi64ELi256ELi256ELb1ELb1ELb0ELb1ELb1ELb1EEEEEEEEEvNT_6ParamsE,"",@"SHT_CUDA_INFO"
	.sectionflags	@""
	.align	4


	//----- nvinfo : EIATTR_CUDA_API_VERSION
	.align		4
        /*0000*/ 	.byte	0x04, 0x37
        /*0002*/ 	.short	(.L_312 - .L_311)
.L_311:
        /*0004*/ 	.word	0x00000082


	//----- nvinfo : EIATTR_KPARAM_INFO
	.align		4
.L_312:
        /*0008*/ 	.byte	0x04, 0x17
        /*000a*/ 	.short	(.L_314 - .L_313)
.L_313:
        /*000c*/ 	.word	0x00000000
        /*0010*/ 	.short	0x0000
        /*0012*/ 	.short	0x0000
        /*0014*/ 	.byte	0x00, 0xf0, 0xe1, 0x10


	//----- nvinfo : EIATTR_SPARSE_MMA_MASK
	.align		4
.L_314:
        /*0018*/ 	.byte	0x03, 0x50
        /*001a*/ 	.short	0x0000


	//----- nvinfo : EIATTR_MAXREG_COUNT
	.align		4
        /*001c*/ 	.byte	0x03, 0x1b
        /*001e*/ 	.short	0x00ff


	//----- nvinfo : EIATTR_MERCURY_ISA_VERSION
	.align		4
        /*0020*/ 	.byte	0x03, 0x5f
        /*0022*/ 	.short	0x0101


	//----- nvinfo : EIATTR_VRC_CTA_INIT_COUNT
	.align		4
        /*0024*/ 	.byte	0x02, 0x4a
	.zero		1
	.zero		1


	//----- nvinfo : EIATTR_EXIT_INSTR_OFFSETS
	.align		4
        /*0028*/ 	.byte	0x04, 0x1c
        /*002a*/ 	.short	(.L_316 - .L_315)


	//   ....[0]....
.L_315:
        /*002c*/ 	.word	0x00000010


	//----- nvinfo : EIATTR_MAX_THREADS
	.align		4
.L_316:
        /*0030*/ 	.byte	0x04, 0x05
        /*0032*/ 	.short	(.L_318 - .L_317)
.L_317:
        /*0034*/ 	.word	0x00000100
        /*0038*/ 	.word	0x00000001
        /*003c*/ 	.word	0x00000001


	//----- nvinfo : EIATTR_CBANK_PARAM_SIZE
	.align		4
.L_318:
        /*0040*/ 	.byte	0x03, 0x19
        /*0042*/ 	.short	0x0438


	//----- nvinfo : EIATTR_PARAM_CBANK
	.align		4
        /*0044*/ 	.byte	0x04, 0x0a
        /*0046*/ 	.short	(.L_320 - .L_319)
	.align		4
.L_319:
        /*0048*/ 	.word	index@(.nv.constant0._ZN7cutlass13device_kernelIN5flash19enable_sm80_to_sm89INS1_16FlashAttnFwdSm80INS1_25CollectiveMainloopFwdSm80ILi8ELi2ELb0EN4cute5tupleIJNS5_1CILi128EEENS7_ILi64EEENS7_ILi192EEEEEELi192ENS_10bfloat16_tEfNS_4arch4Sm80ELb1ELb0ELb0ELb1ELb1ELb0ELb1ELb1EEENS1_21CollectiveEpilogueFwdINS6_IJS8_SA_S9_EEENS6_IJNS7_ILi1EEESI_SI_EEESC_SE_Li256ELb1ELb1ELb1ELb0EEENS1_36VarlenDynamicPersistentTileSchedulerILi128ELi64ELi256ELi256ELb1ELb1ELb0ELb1ELb1ELb1EEEEEEEEEvNT_6ParamsE)
        /*004c*/ 	.short	0x0380
        /*004e*/ 	.short	0x0438


	//----- nvinfo : EIATTR_SW_WAR
	.align		4
.L_320:
        /*0050*/ 	.byte	0x04, 0x36
        /*0052*/ 	.short	(.L_322 - .L_321)
.L_321:
        /*0054*/ 	.word	0x00000008
.L_322:


//--------------------- .nv.info._ZN7cutlass13device_kernelIN5flash19enable_sm80_to_sm89INS1_16FlashAttnFwdSm80INS1_25CollectiveMainloopFwdSm80ILi8ELi2ELb0EN4cute5tupleIJNS5_1CILi128EEENS7_ILi64EEENS7_ILi192EEEEEELi192ENS_10bfloat16_tEfNS_4arch4Sm80ELb1ELb0ELb0ELb1ELb1ELb1ELb1ELb1EEENS1_21CollectiveEpilogueFwdINS6_IJS8_SA_S9_EEENS6_IJNS7_ILi1EEESI_SI_EEESC_SE_Li256ELb1ELb1ELb1ELb0EEENS1_36VarlenDynamicPersistentTileSchedulerILi128ELi64ELi256ELi256ELb1ELb1ELb0ELb1ELb1ELb1EEEEEEEEEvNT_6ParamsE --------------------------
	.section	.nv.info._ZN7cutlass13device_kernelIN5flash19enable_sm80_to_sm89INS1_16FlashAttnFwdSm80INS1_25CollectiveMainloopFwdSm80ILi8ELi2ELb0EN4cute5tupleIJNS5_1CILi128EEENS7_ILi64EEENS7_ILi192EEEEEELi192ENS_10bfloat16_tEfNS_4arch4Sm80ELb1ELb0ELb0ELb1ELb1ELb1ELb1ELb1EEENS1_21CollectiveEpilogueFwdINS6_IJS8_SA_S9_EEENS6_IJNS7_ILi1EEESI_SI_EEESC_SE_Li256ELb1ELb1ELb1ELb0EEENS1_36VarlenDynamicPersistentTileSchedulerILi128ELi64ELi256ELi256ELb1ELb1ELb0ELb1ELb1ELb1EEEEEEEEEvNT_6ParamsE,"",@"SHT_CUDA_INFO"
	.sectionflags	@""
	.align	4


	//----- nvinfo : EIATTR_CUDA_API_VERSION
	.align		4
        /*0000*/ 	.byte	0x04, 0x37
        /*0002*/ 	.short	(.L_324 - .L_323)
.L_323:
        /*0004*/ 	.word	0x00000082


	//----- nvinfo : EIATTR_KPARAM_INFO
	.align		4
.L_324:
        /*0008*/ 	.byte	0x04, 0x17
        /*000a*/ 	.short	(.L_326 - .L_325)
.L_325:
        /*000c*/ 	.word	0x00000000
        /*0010*/ 	.short	0x0000
        /*0012*/ 	.short	0x0000
        /*0014*/ 	.byte	0x00, 0xf0, 0xe1, 0x10


	//----- nvinfo : EIATTR_SPARSE_MMA_MASK
	.align		4
.L_326:
        /*0018*/ 	.byte	0x03, 0x50
        /*001a*/ 	.short	0x0000


	//----- nvinfo : EIATTR_MAXREG_COUNT
	.align		4
        /*001c*/ 	.byte	0x03, 0x1b
        /*001e*/ 	.short	0x00ff


	//----- nvinfo : EIATTR_MERCURY_ISA_VERSION
	.align		4
        /*0020*/ 	.byte	0x03, 0x5f
        /*0022*/ 	.short	0x0101


	//----- nvinfo : EIATTR_VRC_CTA_INIT_COUNT
	.align		4
        /*0024*/ 	.byte	0x02, 0x4a
	.zero		1
	.zero		1


	//----- nvinfo : EIATTR_EXIT_INSTR_OFFSETS
	.align		4
        /*0028*/ 	.byte	0x04, 0x1c
        /*002a*/ 	.short	(.L_328 - .L_327)


	//   ....[0]....
.L_327:
        /*002c*/ 	.word	0x00000010


	//----- nvinfo : EIATTR_MAX_THREADS
	.align		4
.L_328:
        /*0030*/ 	.byte	0x04, 0x05
        /*0032*/ 	.short	(.L_330 - .L_329)
.L_329:
        /*0034*/ 	.word	0x00000100
        /*0038*/ 	.word	0x00000001
        /*003c*/ 	.word	0x00000001


	//----- nvinfo : EIATTR_CBANK_PARAM_SIZE
	.align		4
.L_330:
        /*0040*/ 	.byte	0x03, 0x19
        /*0042*/ 	.short	0x0438


	//----- nvinfo : EIATTR_PARAM_CBANK
	.align		4
        /*0044*/ 	.byte	0x04, 0x0a
        /*0046*/ 	.short	(.L_332 - .L_331)
	.align		4
.L_331:
        /*0048*/ 	.word	index@(.nv.constant0._ZN7cutlass13device_kernelIN5flash19enable_sm80_to_sm89INS1_16FlashAttnFwdSm80INS1_25CollectiveMainloopFwdSm80ILi8ELi2ELb0EN4cute5tupleIJNS5_1CILi128EEENS7_ILi64EEENS7_ILi192EEEEEELi192ENS_10bfloat16_tEfNS_4arch4Sm80ELb1ELb0ELb0ELb1ELb1ELb1ELb1ELb1EEENS1_21CollectiveEpilogueFwdINS6_IJS8_SA_S9_EEENS6_IJNS7_ILi1EEESI_SI_EEESC_SE_Li256ELb1ELb1ELb1ELb0EEENS1_36VarlenDynamicPersistentTileSchedulerILi128ELi64ELi256ELi256ELb1ELb1ELb0ELb1ELb1ELb1EEEEEEEEEvNT_6ParamsE)
        /*004c*/ 	.short	0x0380
        /*004e*/ 	.short	0x0438


	//----- nvinfo : EIATTR_SW_WAR
	.align		4
.L_332:
        /*0050*/ 	.byte	0x04, 0x36
        /*0052*/ 	.short	(.L_334 - .L_333)
.L_333:
        /*0054*/ 	.word	0x00000008
.L_334:


//--------------------- .nv.callgraph             --------------------------
	.section	.nv.callgraph,"",@"SHT_CUDA_CALLGRAPH"
	.align	4
	.sectionentsize	8
	.align		4
        /*0000*/ 	.word	0x00000000
	.align		4
        /*0004*/ 	.word	0xffffffff
	.align		4
        /*0008*/ 	.word	0x00000000
	.align		4
        /*000c*/ 	.word	0xfffffffe
	.align		4
        /*0010*/ 	.word	0x00000000
	.align		4
        /*0014*/ 	.word	0xfffffffd
	.align		4
        /*0018*/ 	.word	0x00000000
	.align		4
        /*001c*/ 	.word	0xfffffffc


//--------------------- .nv.constant4             --------------------------
	.section	.nv.constant4,"a",@progbits
	.align	8
	.align		8
.nv.constant4:
        /*0000*/ 	.dword	_ZN78_INTERNAL_7009d4ec_42_flash_fwd_hdim192_bf16_paged_split_sm80_cu_ee213261_33024cuda3std3__45__cpo5beginE
	.align		8
        /*0008*/ 	.dword	_ZN78_INTERNAL_7009d4ec_42_flash_fwd_hdim192_bf16_paged_split_sm80_cu_ee213261_33024cuda3std3__45__cpo3endE
	.align		8
        /*0010*/ 	.dword	_ZN78_INTERNAL_7009d4ec_42_flash_fwd_hdim192_bf16_paged_split_sm80_cu_ee213261_33024cuda3std3__45__cpo6cbeginE
	.align		8
        /*0018*/ 	.dword	_ZN78_INTERNAL_7009d4ec_42_flash_fwd_hdim192_bf16_paged_split_sm80_cu_ee213261_33024cuda3std3__45__cpo4cendE
	.align		8
        /*0020*/ 	.dword	_ZN78_INTERNAL_7009d4ec_42_flash_fwd_hdim192_bf16_paged_split_sm80_cu_ee213261_33024cuda3std3__480_GLOBAL__N__7009d4ec_42_flash_fwd_hdim192_bf16_paged_split_sm80_cu_ee213261_33026ignoreE
	.align		8
        /*0028*/ 	.dword	_ZN78_INTERNAL_7009d4ec_42_flash_fwd_hdim192_bf16_paged_split_sm80_cu_ee213261_33024cuda3std3__419piecewise_constructE
	.align		8
        /*0030*/ 	.dword	_ZN78_INTERNAL_7009d4ec_42_flash_fwd_hdim192_bf16_paged_split_sm80_cu_ee213261_33024cuda3std3__48in_placeE
	.align		8
        /*0038*/ 	.dword	_ZN78_INTERNAL_7009d4ec_42_flash_fwd_hdim192_bf16_paged_split_sm80_cu_ee213261_33024cuda3std6ranges3__45__cpo4swapE
	.align		8
        /*0040*/ 	.dword	_ZN78_INTERNAL_7009d4ec_42_flash_fwd_hdim192_bf16_paged_split_sm80_cu_ee213261_33024cuda3std6ranges3__45__cpo9iter_moveE
	.align		8
        /*0048*/ 	.dword	_ZN78_INTERNAL_7009d4ec_42_flash_fwd_hdim192_bf16_paged_split_sm80_cu_ee213261_33024cute7productE
	.align		8
        /*0050*/ 	.dword	_ZN78_INTERNAL_7009d4ec_42_flash_fwd_hdim192_bf16_paged_split_sm80_cu_ee213261_33024cute1_E


//--------------------- .text._ZN7cutlass13device_kernelIN5flash19enable_sm80_to_sm89INS1_16FlashAttnFwdSm80INS1_25CollectiveMainloopFwdSm80ILi8ELi1ELb0EN4cute5tupleIJNS5_1CILi128EEENS7_ILi64EEENS7_ILi192EEEEEELi192ENS_10bfloat16_tEfNS_4arch4Sm80ELb0ELb0ELb0ELb0ELb1ELb0ELb1ELb1EEENS1_21CollectiveEpilogueFwdINS6_IJS8_SA_S9_EEENS6_IJNS7_ILi1EEESI_SI_EEESC_SE_Li256ELb0ELb1ELb1ELb0EEENS1_19SingleTileSchedulerILb0ELb1ELb1ELi128EEEEEEEEEvNT_6ParamsE --------------------------
	.section	.text._ZN7cutlass13device_kernelIN5flash19enable_sm80_to_sm89INS1_16FlashAttnFwdSm80INS1_25CollectiveMainloopFwdSm80ILi8ELi1ELb0EN4cute5tupleIJNS5_1CILi128EEENS7_ILi64EEENS7_ILi192EEEEEELi192ENS_10bfloat16_tEfNS_4arch4Sm80ELb0ELb0ELb0ELb0ELb1ELb0ELb1ELb1EEENS1_21CollectiveEpilogueFwdINS6_IJS8_SA_S9_EEENS6_IJNS7_ILi1EEESI_SI_EEESC_SE_Li256ELb0ELb1ELb1ELb0EEENS1_19SingleTileSchedulerILb0ELb1ELb1ELi128EEEEEEEEEvNT_6ParamsE,"ax",@progbits
	.align	128
.text._ZN7cutlass13device_kernelIN5flash19enable_sm80_to_sm89INS1_16FlashAttnFwdSm80INS1_25CollectiveMainloopFwdSm80ILi8ELi1ELb0EN4cute5tupleIJNS5_1CILi128EEENS7_ILi64EEENS7_ILi192EEEEEELi192ENS_10bfloat16_tEfNS_4arch4Sm80ELb0ELb0ELb0ELb0ELb1ELb0ELb1ELb1EEENS1_21CollectiveEpilogueFwdINS6_IJS8_SA_S9_EEENS6_IJNS7_ILi1EEESI_SI_EEESC_SE_Li256ELb0ELb1ELb1ELb0EEENS1_19SingleTileSchedulerILb0ELb1ELb1ELi128EEEEEEEEEvNT_6ParamsE:
        .type           _ZN7cutlass13device_kernelIN5flash19enable_sm80_to_sm89INS1_16FlashAttnFwdSm80INS1_25CollectiveMainloopFwdSm80ILi8ELi1ELb0EN4cute5tupleIJNS5_1CILi128EEENS7_ILi64EEENS7_ILi192EEEEEELi192ENS_10bfloat16_tEfNS_4arch4Sm80ELb0ELb0ELb0ELb0ELb1ELb0ELb1ELb1EEENS1_21CollectiveEpilogueFwdINS6_IJS8_SA_S9_EEENS6_IJNS7_ILi1EEESI_SI_EEESC_SE_Li256ELb0ELb1ELb1ELb0EEENS1_19SingleTileSchedulerILb0ELb1ELb1ELi128EEEEEEEEEvNT_6ParamsE,@function
        .size           _ZN7cutlass13device_kernelIN5flash19enable_sm80_to_sm89INS1_16FlashAttnFwdSm80INS1_25CollectiveMainloopFwdSm80ILi8ELi1ELb0EN4cute5tupleIJNS5_1CILi128EEENS7_ILi64EEENS7_ILi192EEEEEELi192ENS_10bfloat16_tEfNS_4arch4Sm80ELb0ELb0ELb0ELb0ELb1ELb0ELb1ELb1EEENS1_21CollectiveEpilogueFwdINS6_IJS8_SA_S9_EEENS6_IJNS7_ILi1EEESI_SI_EEESC_SE_Li256ELb0ELb1ELb1ELb0EEENS1_19SingleTileSchedulerILb0ELb1ELb1ELi128EEEEEEEEEvNT_6ParamsE,(.L_x_18 - _ZN7cutlass13device_kernelIN5flash19enable_sm80_to_sm89INS1_16FlashAttnFwdSm80INS1_25CollectiveMainloopFwdSm80ILi8ELi1ELb0EN4cute5tupleIJNS5_1CILi128EEENS7_ILi64EEENS7_ILi192EEEEEELi192ENS_10bfloat16_tEfNS_4arch4Sm80ELb0ELb0ELb0ELb0ELb1ELb0ELb1ELb1EEENS1_21CollectiveEpilogueFwdINS6_IJS8_SA_S9_EEENS6_IJNS7_ILi1EEESI_SI_EEESC_SE_Li256ELb0ELb1ELb1ELb0EEENS1_19SingleTileSchedulerILb0ELb1ELb1ELi128EEEEEEEEEvNT_6ParamsE)
        .other          _ZN7cutlass13device_kernelIN5flash19enable_sm80_to_sm89INS1_16FlashAttnFwdSm80INS1_25CollectiveMainloopFwdSm80ILi8ELi1ELb0EN4cute5tupleIJNS5_1CILi128EEENS7_ILi64EEENS7_ILi192EEEEEELi192ENS_10bfloat16_tEfNS_4arch4Sm80ELb0ELb0ELb0ELb0ELb1ELb0ELb1ELb1EEENS1_21CollectiveEpilogueFwdINS6_IJS8_SA_S9_EEENS6_IJNS7_ILi1EEESI_SI_EEESC_SE_Li256ELb0ELb1ELb1ELb0EEENS1_19SingleTileSchedulerILb0ELb1ELb1ELi128EEEEEEEEEvNT_6ParamsE,@"STO_CUDA_ENTRY STV_DEFAULT"
_ZN7cutlass13device_kernelIN5flash19enable_sm80_to_sm89INS1_16FlashAttnFwdSm80INS1_25CollectiveMainloopFwdSm80ILi8ELi1ELb0EN4cute5tupleIJNS5_1CILi128EEENS7_ILi64EEENS7_ILi192EEEEEELi192ENS_10bfloat16_tEfNS_4arch4Sm80ELb0ELb0ELb0ELb0ELb1ELb0ELb1ELb1EEENS1_21CollectiveEpilogueFwdINS6_IJS8_SA_S9_EEENS6_IJNS7_ILi1EEESI_SI_EEESC_SE_Li256ELb0ELb1ELb1ELb0EEENS1_19SingleTileSchedulerILb0ELb1ELb1ELi128EEEEEEEEEvNT_6ParamsE:
[----:B------:R-:W-:Y:S01]  /*0000*/  LDC R1, c[0x0][0x37c] ;  /* 0x0000df00ff017b82 */ /* 0x000fe20000000800 */
[----:B------:R-:W-:Y:S05]  /*0010*/  EXIT ;  /* 0x000000000000794d */ /* 0x000fea0003800000 */
.L_x_0:
[----:B------:R-:W-:-:S00]  /*0020*/  BRA `(.L_x_0) ;  /* 0xfffffffc00fc7947 */ /* 0x000fc0000383ffff */
[----:B------:R-:W-:-:S00]  /*0030*/  NOP ;  /* 0x0000000000007918 */ /* 0x000fc00000000000 */
        /* <DEDUP_REMOVED lines=12> */
.L_x_18:


//--------------------- .text._ZN7cutlass13device_kernelIN5flash19enable_sm80_to_sm89INS1_16FlashAttnFwdSm80INS1_25CollectiveMainloopFwdSm80ILi8ELi1ELb0EN4cute5tupleIJNS5_1CILi128EEENS7_ILi64EEENS7_ILi192EEEEEELi192ENS_10bfloat16_tEfNS_4arch4Sm80ELb0ELb0ELb0ELb1ELb1ELb0ELb1ELb1EEENS1_21CollectiveEpilogueFwdINS6_IJS8_SA_S9_EEENS6_IJNS7_ILi1EEESI_SI_EEESC_SE_Li256ELb1ELb1ELb1ELb0EEENS1_36VarlenDynamicPersistentTileSchedulerILi128ELi64ELi256ELi256ELb1ELb1ELb0ELb0ELb1ELb1EEEEEEEEEvNT_6ParamsE --------------------------
	.section	.text._ZN7cutlass13device_kernelIN5flash19enable_sm80_to_sm89INS1_16FlashAttnFwdSm80INS1_25CollectiveMainloopFwdSm80ILi8ELi1ELb0EN4cute5tupleIJNS5_1CILi128EEENS7_ILi64EEENS7_ILi192EEEEEELi192ENS_10bfloat16_tEfNS_4arch4Sm80ELb0ELb0ELb0ELb1ELb1ELb0ELb1ELb1EEENS1_21CollectiveEpilogueFwdINS6_IJS8_SA_S9_EEENS6_IJNS7_ILi1EEESI_SI_EEESC_SE_Li256ELb1ELb1ELb1ELb0EEENS1_36VarlenDynamicPersistentTileSchedulerILi128ELi64ELi256ELi256ELb1ELb1ELb0ELb0ELb1ELb1EEEEEEEEEvNT_6ParamsE,"ax",@progbits
	.align	128
.text._ZN7cutlass13device_kernelIN5flash19enable_sm80_to_sm89INS1_16FlashAttnFwdSm80INS1_25CollectiveMainloopFwdSm80ILi8ELi1ELb0EN4cute5tupleIJNS5_1CILi128EEENS7_ILi64EEENS7_ILi192EEEEEELi192ENS_10bfloat16_tEfNS_4arch4Sm80ELb0ELb0ELb0ELb1ELb1ELb0ELb1ELb1EEENS1_21CollectiveEpilogueFwdINS6_IJS8_SA_S9_EEENS6_IJNS7_ILi1EEESI_SI_EEESC_SE_Li256ELb1ELb1ELb1ELb0EEENS1_36VarlenDynamicPersistentTileSchedulerILi128ELi64ELi256ELi256ELb1ELb1ELb0ELb0ELb1ELb1EEEEEEEEEvNT_6ParamsE:
        .type           _ZN7cutlass13device_kernelIN5flash19enable_sm80_to_sm89INS1_16FlashAttnFwdSm80INS1_25CollectiveMainloopFwdSm80ILi8ELi1ELb0EN4cute5tupleIJNS5_1CILi128EEENS7_ILi64EEENS7_ILi192EEEEEELi192ENS_10bfloat16_tEfNS_4arch4Sm80ELb0ELb0ELb0ELb1ELb1ELb0ELb1ELb1EEENS1_21CollectiveEpilogueFwdINS6_IJS8_SA_S9_EEENS6_IJNS7_ILi1EEESI_SI_EEESC_SE_Li256ELb1ELb1ELb1ELb0EEENS1_36VarlenDynamicPersistentTileSchedulerILi128ELi64ELi256ELi256ELb1ELb1ELb0ELb0ELb1ELb1EEEEEEEEEvNT_6ParamsE,@function
        .size           _ZN7cutlass13device_kernelIN5flash19enable_sm80_to_sm89INS1_16FlashAttnFwdSm80INS1_25CollectiveMainloopFwdSm80ILi8ELi1ELb0EN4cute5tupleIJNS5_1CILi128EEENS7_ILi64EEENS7_ILi192EEEEEELi192ENS_10bfloat16_tEfNS_4arch4Sm80ELb0ELb0ELb0ELb1ELb1ELb0ELb1ELb1EEENS1_21CollectiveEpilogueFwdINS6_IJS8_SA_S9_EEENS6_IJNS7_ILi1EEESI_SI_EEESC_SE_Li256ELb1ELb1ELb1ELb0EEENS1_36VarlenDynamicPersistentTileSchedulerILi128ELi64ELi256ELi256ELb1ELb1ELb0ELb0ELb1ELb1EEEEEEEEEvNT_6ParamsE,(.L_x_19 - _ZN7cutlass13device_kernelIN5flash19enable_sm80_to_sm89INS1_16FlashAttnFwdSm80INS1_25CollectiveMainloopFwdSm80ILi8ELi1ELb0EN4cute5tupleIJNS5_1CILi128EEENS7_ILi64EEENS7_ILi192EEEEEELi192ENS_10bfloat16_tEfNS_4arch4Sm80ELb0ELb0ELb0ELb1ELb1ELb0ELb1ELb1EEENS1_21CollectiveEpilogueFwdINS6_IJS8_SA_S9_EEENS6_IJNS7_ILi1EEESI_SI_EEESC_SE_Li256ELb1ELb1ELb1ELb0EEENS1_36VarlenDynamicPersistentTileSchedulerILi128ELi64ELi256ELi256ELb1ELb1ELb0ELb0ELb1ELb1EEEEEEEEEvNT_6ParamsE)
        .other          _ZN7cutlass13device_kernelIN5flash19enable_sm80_to_sm89INS1_16FlashAttnFwdSm80INS1_25CollectiveMainloopFwdSm80ILi8ELi1ELb0EN4cute5tupleIJNS5_1CILi128EEENS7_ILi64EEENS7_ILi192EEEEEELi192ENS_10bfloat16_tEfNS_4arch4Sm80ELb0ELb0ELb0ELb1ELb1ELb0ELb1ELb1EEENS1_21CollectiveEpilogueFwdINS6_IJS8_SA_S9_EEENS6_IJNS7_ILi1EEESI_SI_EEESC_SE_Li256ELb1ELb1ELb1ELb0EEENS1_36VarlenDynamicPersistentTileSchedulerILi128ELi64ELi256ELi256ELb1ELb1ELb0ELb0ELb1ELb1EEEEEEEEEvNT_6ParamsE,@"STO_CUDA_ENTRY STV_DEFAULT"
_ZN7cutlass13device_kernelIN5flash19enable_sm80_to_sm89INS1_16FlashAttnFwdSm80INS1_25CollectiveMainloopFwdSm80ILi8ELi1ELb0EN4cute5tupleIJNS5_1CILi128EEENS7_ILi64EEENS7_ILi192EEEEEELi192ENS_10bfloat16_tEfNS_4arch4Sm80ELb0ELb0ELb0ELb1ELb1ELb0ELb1ELb1EEENS1_21CollectiveEpilogueFwdINS6_IJS8_SA_S9_EEENS6_IJNS7_ILi1EEESI_SI_EEESC_SE_Li256ELb1ELb1ELb1ELb0EEENS1_36VarlenDynamicPersistentTileSchedulerILi128ELi64ELi256ELi256ELb1ELb1ELb0ELb0ELb1ELb1EEEEEEEEEvNT_6ParamsE:
[----:B------:R-:W-:Y:S01]  /*0000*/  LDC R1, c[0x0][0x37c] ;  /* 0x0000df00ff017b82 */ /* 0x000fe20000000800 */
[----:B------:R-:W-:Y:S05]  /*0010*/  EXIT ;  /* 0x000000000000794d */ /* 0x000fea0003800000 */
.L_x_1:
        /* <DEDUP_REMOVED lines=14> */
.L_x_19:


//--------------------- .text._ZN7cutlass13device_kernelIN5flash19enable_sm80_to_sm89INS1_16FlashAttnFwdSm80INS1_25CollectiveMainloopFwdSm80ILi8ELi1ELb0EN4cute5tupleIJNS5_1CILi128EEENS7_ILi64EEENS7_ILi192EEEEEELi192ENS_10bfloat16_tEfNS_4arch4Sm80ELb0ELb0ELb0ELb1ELb1ELb1ELb1ELb1EEENS1_21CollectiveEpilogueFwdINS6_IJS8_SA_S9_EEENS6_IJNS7_ILi1EEESI_SI_EEESC_SE_Li256ELb1ELb1ELb1ELb0EEENS1_36VarlenDynamicPersistentTileSchedulerILi128ELi64ELi256ELi256ELb1ELb1ELb0ELb0ELb1ELb1EEEEEEEEEvNT_6ParamsE --------------------------
	.section	.text._ZN7cutlass13device_kernelIN5flash19enable_sm80_to_sm89INS1_16FlashAttnFwdSm80INS1_25CollectiveMainloopFwdSm80ILi8ELi1ELb0EN4cute5tupleIJNS5_1CILi128EEENS7_ILi64EEENS7_ILi192EEEEEELi192ENS_10bfloat16_tEfNS_4arch4Sm80ELb0ELb0ELb0ELb1ELb1ELb1ELb1ELb1EEENS1_21CollectiveEpilogueFwdINS6_IJS8_SA_S9_EEENS6_IJNS7_ILi1EEESI_SI_EEESC_SE_Li256ELb1ELb1ELb1ELb0EEENS1_36VarlenDynamicPersistentTileSchedulerILi128ELi64ELi256ELi256ELb1ELb1ELb0ELb0ELb1ELb1EEEEEEEEEvNT_6ParamsE,"ax",@progbits
	.align	128
.text._ZN7cutlass13device_kernelIN5flash19enable_sm80_to_sm89INS1_16FlashAttnFwdSm80INS1_25CollectiveMainloopFwdSm80ILi8ELi1ELb0EN4cute5tupleIJNS5_1CILi128EEENS7_ILi64EEENS7_ILi192EEEEEELi192ENS_10bfloat16_tEfNS_4arch4Sm80ELb0ELb0ELb0ELb1ELb1ELb1ELb1ELb1EEENS1_21CollectiveEpilogueFwdINS6_IJS8_SA_S9_EEENS6_IJNS7_ILi1EEESI_SI_EEESC_SE_Li256ELb1ELb1ELb1ELb0EEENS1_36VarlenDynamicPersistentTileSchedulerILi128ELi64ELi256ELi256ELb1ELb1ELb0ELb0ELb1ELb1EEEEEEEEEvNT_6ParamsE:
        .type           _ZN7cutlass13device_kernelIN5flash19enable_sm80_to_sm89INS1_16FlashAttnFwdSm80INS1_25CollectiveMainloopFwdSm80ILi8ELi1ELb0EN4cute5tupleIJNS5_1CILi128EEENS7_ILi64EEENS7_ILi192EEEEEELi192ENS_10bfloat16_tEfNS_4arch4Sm80ELb0ELb0ELb0ELb1ELb1ELb1ELb1ELb1EEENS1_21CollectiveEpilogueFwdINS6_IJS8_SA_S9_EEENS6_IJNS7_ILi1EEESI_SI_EEESC_SE_Li256ELb1ELb1ELb1ELb0EEENS1_36VarlenDynamicPersistentTileSchedulerILi128ELi64ELi256ELi256ELb1ELb1ELb0ELb0ELb1ELb1EEEEEEEEEvNT_6ParamsE,@function
        .size           _ZN7cutlass13device_kernelIN5flash19enable_sm80_to_sm89INS1_16FlashAttnFwdSm80INS1_25CollectiveMainloopFwdSm80ILi8ELi1ELb0EN4cute5tupleIJNS5_1CILi128EEENS7_ILi64EEENS7_ILi192EEEEEELi192ENS_10bfloat16_tEfNS_4arch4Sm80ELb0ELb0ELb0ELb1ELb1ELb1ELb1ELb1EEENS1_21CollectiveEpilogueFwdINS6_IJS8_SA_S9_EEENS6_IJNS7_ILi1EEESI_SI_EEESC_SE_Li256ELb1ELb1ELb1ELb0EEENS1_36VarlenDynamicPersistentTileSchedulerILi128ELi64ELi256ELi256ELb1ELb1ELb0ELb0ELb1ELb1EEEEEEEEEvNT_6ParamsE,(.L_x_20 - _ZN7cutlass13device_kernelIN5flash19enable_sm80_to_sm89INS1_16FlashAttnFwdSm80INS1_25CollectiveMainloopFwdSm80ILi8ELi1ELb0EN4cute5tupleIJNS5_1CILi128EEENS7_ILi64EEENS7_ILi192EEEEEELi192ENS_10bfloat16_tEfNS_4arch4Sm80ELb0ELb0ELb0ELb1ELb1ELb1ELb1ELb1EEENS1_21CollectiveEpilogueFwdINS6_IJS8_SA_S9_EEENS6_IJNS7_ILi1EEESI_SI_EEESC_SE_Li256ELb1ELb1ELb1ELb0EEENS1_36VarlenDynamicPersistentTileSchedulerILi128ELi64ELi256ELi256ELb1ELb1ELb0ELb0ELb1ELb1EEEEEEEEEvNT_6ParamsE)
        .other          _ZN7cutlass13device_kernelIN5flash19enable_sm80_to_sm89INS1_16FlashAttnFwdSm80INS1_25CollectiveMainloopFwdSm80ILi8ELi1ELb0EN4cute5tupleIJNS5_1CILi128EEENS7_ILi64EEENS7_ILi192EEEEEELi192ENS_10bfloat16_tEfNS_4arch4Sm80ELb0ELb0ELb0ELb1ELb1ELb1ELb1ELb1EEENS1_21CollectiveEpilogueFwdINS6_IJS8_SA_S9_EEENS6_IJNS7_ILi1EEESI_SI_EEESC_SE_Li256ELb1ELb1ELb1ELb0EEENS1_36VarlenDynamicPersistentTileSchedulerILi128ELi64ELi256ELi256ELb1ELb1ELb0ELb0ELb1ELb1EEEEEEEEEvNT_6ParamsE,@"STO_CUDA_ENTRY STV_DEFAULT"
_ZN7cutlass13device_kernelIN5flash19enable_sm80_to_sm89INS1_16FlashAttnFwdSm80INS1_25CollectiveMainloopFwdSm80ILi8ELi1ELb0EN4cute5tupleIJNS5_1CILi128EEENS7_ILi64EEENS7_ILi192EEEEEELi192ENS_10bfloat16_tEfNS_4arch4Sm80ELb0ELb0ELb0ELb1ELb1ELb1ELb1ELb1EEENS1_21CollectiveEpilogueFwdINS6_IJS8_SA_S9_EEENS6_IJNS7_ILi1EEESI_SI_EEESC_SE_Li256ELb1ELb1ELb1ELb0EEENS1_36VarlenDynamicPersistentTileSchedulerILi128ELi64ELi256ELi256ELb1ELb1ELb0ELb0ELb1ELb1EEEEEEEEEvNT_6ParamsE:
[----:B------:R-:W-:Y:S01]  /*0000*/  LDC R1, c[0x0][0x37c] ;  /* 0x0000df00ff017b82 */ /* 0x000fe20000000800 */
[----:B------:R-:W-:Y:S05]  /*0010*/  EXIT ;  /* 0x000000000000794d */ /* 0x000fea0003800000 */
.L_x_2:
        /* <DEDUP_REMOVED lines=14> */
.L_x_20:


//--------------------- .text._ZN7cutlass13device_kernelIN5flash19enable_sm80_to_sm89INS1_16FlashAttnFwdSm80INS1_25CollectiveMainloopFwdSm80ILi8ELi1ELb0EN4cute5tupleIJNS5_1CILi128EEENS7_ILi64EEENS7_ILi192EEEEEELi192ENS_10bfloat16_tEfNS_4arch4Sm80ELb0ELb1ELb0ELb0ELb1ELb0ELb1ELb1EEENS1_21CollectiveEpilogueFwdINS6_IJS8_SA_S9_EEENS6_IJNS7_ILi1EEESI_SI_EEESC_SE_Li256ELb0ELb1ELb1ELb0EEENS1_19SingleTileSchedulerILb0ELb1ELb1ELi128EEEEEEEEEvNT_6ParamsE --------------------------
	.section	.text._ZN7cutlass13device_kernelIN5flash19enable_sm80_to_sm89INS1_16FlashAttnFwdSm80INS1_25CollectiveMainloopFwdSm80ILi8ELi1ELb0EN4cute5tupleIJNS5_1CILi128EEENS7_ILi64EEENS7_ILi192EEEEEELi192ENS_10bfloat16_tEfNS_4arch4Sm80ELb0ELb1ELb0ELb0ELb1ELb0ELb1ELb1EEENS1_21CollectiveEpilogueFwdINS6_IJS8_SA_S9_EEENS6_IJNS7_ILi1EEESI_SI_EEESC_SE_Li256ELb0ELb1ELb1ELb0EEENS1_19SingleTileSchedulerILb0ELb1ELb1ELi128EEEEEEEEEvNT_6ParamsE,"ax",@progbits
	.align	128
.text._ZN7cutlass13device_kernelIN5flash19enable_sm80_to_sm89INS1_16FlashAttnFwdSm80INS1_25CollectiveMainloopFwdSm80ILi8ELi1ELb0EN4cute5tupleIJNS5_1CILi128EEENS7_ILi64EEENS7_ILi192EEEEEELi192ENS_10bfloat16_tEfNS_4arch4Sm80ELb0ELb1ELb0ELb0ELb1ELb0ELb1ELb1EEENS1_21CollectiveEpilogueFwdINS6_IJS8_SA_S9_EEENS6_IJNS7_ILi1EEESI_SI_EEESC_SE_Li256ELb0ELb1ELb1ELb0EEENS1_19SingleTileSchedulerILb0ELb1ELb1ELi128EEEEEEEEEvNT_6ParamsE:
        .type           _ZN7cutlass13device_kernelIN5flash19enable_sm80_to_sm89INS1_16FlashAttnFwdSm80INS1_25CollectiveMainloopFwdSm80ILi8ELi1ELb0EN4cute5tupleIJNS5_1CILi128EEENS7_ILi64EEENS7_ILi192EEEEEELi192ENS_10bfloat16_tEfNS_4arch4Sm80ELb0ELb1ELb0ELb0ELb1ELb0ELb1ELb1EEENS1_21CollectiveEpilogueFwdINS6_IJS8_SA_S9_EEENS6_IJNS7_ILi1EEESI_SI_EEESC_SE_Li256ELb0ELb1ELb1ELb0EEENS1_19SingleTileSchedulerILb0ELb1ELb1ELi128EEEEEEEEEvNT_6ParamsE,@function
        .size           _ZN7cutlass13device_kernelIN5flash19enable_sm80_to_sm89INS1_16FlashAttnFwdSm80INS1_25CollectiveMainloopFwdSm80ILi8ELi1ELb0EN4cute5tupleIJNS5_1CILi128EEENS7_ILi64EEENS7_ILi192EEEEEELi192ENS_10bfloat16_tEfNS_4arch4Sm80ELb0ELb1ELb0ELb0ELb1ELb0ELb1ELb1EEENS1_21CollectiveEpilogueFwdINS6_IJS8_SA_S9_EEENS6_IJNS7_ILi1EEESI_SI_EEESC_SE_Li256ELb0ELb1ELb1ELb0EEENS1_19SingleTileSchedulerILb0ELb1ELb1ELi128EEEEEEEEEvNT_6ParamsE,(.L_x_21 - _ZN7cutlass13device_kernelIN5flash19enable_sm80_to_sm89INS1_16FlashAttnFwdSm80INS1_25CollectiveMainloopFwdSm80ILi8ELi1ELb0EN4cute5tupleIJNS5_1CILi128EEENS7_ILi64EEENS7_ILi192EEEEEELi192ENS_10bfloat16_tEfNS_4arch4Sm80ELb0ELb1ELb0ELb0ELb1ELb0ELb1ELb1EEENS1_21CollectiveEpilogueFwdINS6_IJS8_SA_S9_EEENS6_IJNS7_ILi1EEESI_SI_EEESC_SE_Li256ELb0ELb1ELb1ELb0EEENS1_19SingleTileSchedulerILb0ELb1ELb1ELi128EEEEEEEEEvNT_6ParamsE)
        .other          _ZN7cutlass13device_kernelIN5flash19enable_sm80_to_sm89INS1_16FlashAttnFwdSm80INS1_25CollectiveMainloopFwdSm80ILi8ELi1ELb0EN4cute5tupleIJNS5_1CILi128EEENS7_ILi64EEENS7_ILi192EEEEEELi192ENS_10bfloat16_tEfNS_4arch4Sm80ELb0ELb1ELb0ELb0ELb1ELb0ELb1ELb1EEENS1_21CollectiveEpilogueFwdINS6_IJS8_SA_S9_EEENS6_IJNS7_ILi1EEESI_SI_EEESC_SE_Li256ELb0ELb1ELb1ELb0EEENS1_19SingleTileSchedulerILb0ELb1ELb1ELi128EEEEEEEEEvNT_6ParamsE,@"STO_CUDA_ENTRY STV_DEFAULT"
_ZN7cutlass13device_kernelIN5flash19enable_sm80_to_sm89INS1_16FlashAttnFwdSm80INS1_25CollectiveMainloopFwdSm80ILi8ELi1ELb0EN4cute5tupleIJNS5_1CILi128EEENS7_ILi64EEENS7_ILi192EEEEEELi192ENS_10bfloat16_tEfNS_4arch4Sm80ELb0ELb1ELb0ELb0ELb1ELb0ELb1ELb1EEENS1_21CollectiveEpilogueFwdINS6_IJS8_SA_S9_EEENS6_IJNS7_ILi1EEESI_SI_EEESC_SE_Li256ELb0ELb1ELb1ELb0EEENS1_19SingleTileSchedulerILb0ELb1ELb1ELi128EEEEEEEEEvNT_6ParamsE:
[----:B------:R-:W-:Y:S01]  /*0000*/  LDC R1, c[0x0][0x37c] ;  /* 0x0000df00ff017b82 */ /* 0x000fe20000000800 */
[----:B------:R-:W-:Y:S05]  /*0010*/  EXIT ;  /* 0x000000000000794d */ /* 0x000fea0003800000 */
.L_x_3:
        /* <DEDUP_REMOVED lines=14> */
.L_x_21:


//--------------------- .text._ZN7cutlass13device_kernelIN5flash19enable_sm80_to_sm89INS1_16FlashAttnFwdSm80INS1_25CollectiveMainloopFwdSm80ILi8ELi1ELb0EN4cute5tupleIJNS5_1CILi128EEENS7_ILi64EEENS7_ILi192EEEEEELi192ENS_10bfloat16_tEfNS_4arch4Sm80ELb0ELb1ELb0ELb1ELb1ELb0ELb1ELb1EEENS1_21CollectiveEpilogueFwdINS6_IJS8_SA_S9_EEENS6_IJNS7_ILi1EEESI_SI_EEESC_SE_Li256ELb1ELb1ELb1ELb0EEENS1_36VarlenDynamicPersistentTileSchedulerILi128ELi64ELi256ELi256ELb1ELb1ELb0ELb1ELb0ELb1EEEEEEEEEvNT_6ParamsE --------------------------
	.section	.text._ZN7cutlass13device_kernelIN5flash19enable_sm80_to_sm89INS1_16FlashAttnFwdSm80INS1_25CollectiveMainloopFwdSm80ILi8ELi1ELb0EN4cute5tupleIJNS5_1CILi128EEENS7_ILi64EEENS7_ILi192EEEEEELi192ENS_10bfloat16_tEfNS_4arch4Sm80ELb0ELb1ELb0ELb1ELb1ELb0ELb1ELb1EEENS1_21CollectiveEpilogueFwdINS6_IJS8_SA_S9_EEENS6_IJNS7_ILi1EEESI_SI_EEESC_SE_Li256ELb1ELb1ELb1ELb0EEENS1_36VarlenDynamicPersistentTileSchedulerILi128ELi64ELi256ELi256ELb1ELb1ELb0ELb1ELb0ELb1EEEEEEEEEvNT_6ParamsE,"ax",@progbits
	.align	128
.text._ZN7cutlass13device_kernelIN5flash19enable_sm80_to_sm89INS1_16FlashAttnFwdSm80INS1_25CollectiveMainloopFwdSm80ILi8ELi1ELb0EN4cute5tupleIJNS5_1CILi128EEENS7_ILi64EEENS7_ILi192EEEEEELi192ENS_10bfloat16_tEfNS_4arch4Sm80ELb0ELb1ELb0ELb1ELb1ELb0ELb1ELb1EEENS1_21CollectiveEpilogueFwdINS6_IJS8_SA_S9_EEENS6_IJNS7_ILi1EEESI_SI_EEESC_SE_Li256ELb1ELb1ELb1ELb0EEENS1_36VarlenDynamicPersistentTileSchedulerILi128ELi64ELi256ELi256ELb1ELb1ELb0ELb1ELb0ELb1EEEEEEEEEvNT_6ParamsE:
        .type           _ZN7cutlass13device_kernelIN5flash19enable_sm80_to_sm89INS1_16FlashAttnFwdSm80INS1_25CollectiveMainloopFwdSm80ILi8ELi1ELb0EN4cute5tupleIJNS5_1CILi128EEENS7_ILi64EEENS7_ILi192EEEEEELi192ENS_10bfloat16_tEfNS_4arch4Sm80ELb0ELb1ELb0ELb1ELb1ELb0ELb1ELb1EEENS1_21CollectiveEpilogueFwdINS6_IJS8_SA_S9_EEENS6_IJNS7_ILi1EEESI_SI_EEESC_SE_Li256ELb1ELb1ELb1ELb0EEENS1_36VarlenDynamicPersistentTileSchedulerILi128ELi64ELi256ELi256ELb1ELb1ELb0ELb1ELb0ELb1EEEEEEEEEvNT_6ParamsE,@function
        .size           _ZN7cutlass13device_kernelIN5flash19enable_sm80_to_sm89INS1_16FlashAttnFwdSm80INS1_25CollectiveMainloopFwdSm80ILi8ELi1ELb0EN4cute5tupleIJNS5_1CILi128EEENS7_ILi64EEENS7_ILi192EEEEEELi192ENS_10bfloat16_tEfNS_4arch4Sm80ELb0ELb1ELb0ELb1ELb1ELb0ELb1ELb1EEENS1_21CollectiveEpilogueFwdINS6_IJS8_SA_S9_EEENS6_IJNS7_ILi1EEESI_SI_EEESC_SE_Li256ELb1ELb1ELb1ELb0EEENS1_36VarlenDynamicPersistentTileSchedulerILi128ELi64ELi256ELi256ELb1ELb1ELb0ELb1ELb0ELb1EEEEEEEEEvNT_6ParamsE,(.L_x_22 - _ZN7cutlass13device_kernelIN5flash19enable_sm80_to_sm89INS1_16FlashAttnFwdSm80INS1_25CollectiveMainloopFwdSm80ILi8ELi1ELb0EN4cute5tupleIJNS5_1CILi128EEENS7_ILi64EEENS7_ILi192EEEEEELi192ENS_10bfloat16_tEfNS_4arch4Sm80ELb0ELb1ELb0ELb1ELb1ELb0ELb1ELb1EEENS1_21CollectiveEpilogueFwdINS6_IJS8_SA_S9_EEENS6_IJNS7_ILi1EEESI_SI_EEESC_SE_Li256ELb1ELb1ELb1ELb0EEENS1_36VarlenDynamicPersistentTileSchedulerILi128ELi64ELi256ELi256ELb1ELb1ELb0ELb1ELb0ELb1EEEEEEEEEvNT_6ParamsE)
        .other          _ZN7cutlass13device_kernelIN5flash19enable_sm80_to_sm89INS1_16FlashAttnFwdSm80INS1_25CollectiveMainloopFwdSm80ILi8ELi1ELb0EN4cute5tupleIJNS5_1CILi128EEENS7_ILi64EEENS7_ILi192EEEEEELi192ENS_10bfloat16_tEfNS_4arch4Sm80ELb0ELb1ELb0ELb1ELb1ELb0ELb1ELb1EEENS1_21CollectiveEpilogueFwdINS6_IJS8_SA_S9_EEENS6_IJNS7_ILi1EEESI_SI_EEESC_SE_Li256ELb1ELb1ELb1ELb0EEENS1_36VarlenDynamicPersistentTileSchedulerILi128ELi64ELi256ELi256ELb1ELb1ELb0ELb1ELb0ELb1EEEEEEEEEvNT_6ParamsE,@"STO_CUDA_ENTRY STV_DEFAULT"
_ZN7cutlass13device_kernelIN5flash19enable_sm80_to_sm89INS1_16FlashAttnFwdSm80INS1_25CollectiveMainloopFwdSm80ILi8ELi1ELb0EN4cute5tupleIJNS5_1CILi128EEENS7_ILi64EEENS7_ILi192EEEEEELi192ENS_10bfloat16_tEfNS_4arch4Sm80ELb0ELb1ELb0ELb1ELb1ELb0ELb1ELb1EEENS1_21CollectiveEpilogueFwdINS6_IJS8_SA_S9_EEENS6_IJNS7_ILi1EEESI_SI_EEESC_SE_Li256ELb1ELb1ELb1ELb0EEENS1_36VarlenDynamicPersistentTileSchedulerILi128ELi64ELi256ELi256ELb1ELb1ELb0ELb1ELb0ELb1EEEEEEEEEvNT_6ParamsE:
[----:B------:R-:W-:Y:S01]  /*0000*/  LDC R1, c[0x0][0x37c] ;  /* 0x0000df00ff017b82 */ /* 0x000fe20000000800 */
[----:B------:R-:W-:Y:S05]  /*0010*/  EXIT ;  /* 0x000000000000794d */ /* 0x000fea0003800000 */
.L_x_4:
        /* <DEDUP_REMOVED lines=14> */
.L_x_22:


//--------------------- .text._ZN7cutlass13device_kernelIN5flash19enable_sm80_to_sm89INS1_16FlashAttnFwdSm80INS1_25CollectiveMainloopFwdSm80ILi8ELi1ELb0EN4cute5tupleIJNS5_1CILi128EEENS7_ILi64EEENS7_ILi192EEEEEELi192ENS_10bfloat16_tEfNS_4arch4Sm80ELb0ELb1ELb0ELb1ELb1ELb1ELb1ELb1EEENS1_21CollectiveEpilogueFwdINS6_IJS8_SA_S9_EEENS6_IJNS7_ILi1EEESI_SI_EEESC_SE_Li256ELb1ELb1ELb1ELb0EEENS1_36VarlenDynamicPersistentTileSchedulerILi128ELi64ELi256ELi256ELb1ELb1ELb0ELb1ELb0ELb1EEEEEEEEEvNT_6ParamsE --------------------------
	.section	.text._ZN7cutlass13device_kernelIN5flash19enable_sm80_to_sm89INS1_16FlashAttnFwdSm80INS1_25CollectiveMainloopFwdSm80ILi8ELi1ELb0EN4cute5tupleIJNS5_1CILi128EEENS7_ILi64EEENS7_ILi192EEEEEELi192ENS_10bfloat16_tEfNS_4arch4Sm80ELb0ELb1ELb0ELb1ELb1ELb1ELb1ELb1EEENS1_21CollectiveEpilogueFwdINS6_IJS8_SA_S9_EEENS6_IJNS7_ILi1EEESI_SI_EEESC_SE_Li256ELb1ELb1ELb1ELb0EEENS1_36VarlenDynamicPersistentTileSchedulerILi128ELi64ELi256ELi256ELb1ELb1ELb0ELb1ELb0ELb1EEEEEEEEEvNT_6ParamsE,"ax",@progbits
	.align	128
.text._ZN7cutlass13device_kernelIN5flash19enable_sm80_to_sm89INS1_16FlashAttnFwdSm80INS1_25CollectiveMainloopFwdSm80ILi8ELi1ELb0EN4cute5tupleIJNS5_1CILi128EEENS7_ILi64EEENS7_ILi192EEEEEELi192ENS_10bfloat16_tEfNS_4arch4Sm80ELb0ELb1ELb0ELb1ELb1ELb1ELb1ELb1EEENS1_21CollectiveEpilogueFwdINS6_IJS8_SA_S9_EEENS6_IJNS7_ILi1EEESI_SI_EEESC_SE_Li256ELb1ELb1ELb1ELb0EEENS1_36VarlenDynamicPersistentTileSchedulerILi128ELi64ELi256ELi256ELb1ELb1ELb0ELb1ELb0ELb1EEEEEEEEEvNT_6ParamsE:
        .type           _ZN7cutlass13device_kernelIN5flash19enable_sm80_to_sm89INS1_16FlashAttnFwdSm80INS1_25CollectiveMainloopFwdSm80ILi8ELi1ELb0EN4cute5tupleIJNS5_1CILi128EEENS7_ILi64EEENS7_ILi192EEEEEELi192ENS_10bfloat16_tEfNS_4arch4Sm80ELb0ELb1ELb0ELb1ELb1ELb1ELb1ELb1EEENS1_21CollectiveEpilogueFwdINS6_IJS8_SA_S9_EEENS6_IJNS7_ILi1EEESI_SI_EEESC_SE_Li256ELb1ELb1ELb1ELb0EEENS1_36VarlenDynamicPersistentTileSchedulerILi128ELi64ELi256ELi256ELb1ELb1ELb0ELb1ELb0ELb1EEEEEEEEEvNT_6ParamsE,@function
        .size           _ZN7cutlass13device_kernelIN5flash19enable_sm80_to_sm89INS1_16FlashAttnFwdSm80INS1_25CollectiveMainloopFwdSm80ILi8ELi1ELb0EN4cute5tupleIJNS5_1CILi128EEENS7_ILi64EEENS7_ILi192EEEEEELi192ENS_10bfloat16_tEfNS_4arch4Sm80ELb0ELb1ELb0ELb1ELb1ELb1ELb1ELb1EEENS1_21CollectiveEpilogueFwdINS6_IJS8_SA_S9_EEENS6_IJNS7_ILi1EEESI_SI_EEESC_SE_Li256ELb1ELb1ELb1ELb0EEENS1_36VarlenDynamicPersistentTileSchedulerILi128ELi64ELi256ELi256ELb1ELb1ELb0ELb1ELb0ELb1EEEEEEEEEvNT_6ParamsE,(.L_x_23 - _ZN7cutlass13device_kernelIN5flash19enable_sm80_to_sm89INS1_16FlashAttnFwdSm80INS1_25CollectiveMainloopFwdSm80ILi8ELi1ELb0EN4cute5tupleIJNS5_1CILi128EEENS7_ILi64EEENS7_ILi192EEEEEELi192ENS_10bfloat16_tEfNS_4arch4Sm80ELb0ELb1ELb0ELb1ELb1ELb1ELb1ELb1EEENS1_21CollectiveEpilogueFwdINS6_IJS8_SA_S9_EEENS6_IJNS7_ILi1EEESI_SI_EEESC_SE_Li256ELb1ELb1ELb1ELb0EEENS1_36VarlenDynamicPersistentTileSchedulerILi128ELi64ELi256ELi256ELb1ELb1ELb0ELb1ELb0ELb1EEEEEEEEEvNT_6ParamsE)
        .other          _ZN7cutlass13device_kernelIN5flash19enable_sm80_to_sm89INS1_16FlashAttnFwdSm80INS1_25CollectiveMainloopFwdSm80ILi8ELi1ELb0EN4cute5tupleIJNS5_1CILi128EEENS7_ILi64EEENS7_ILi192EEEEEELi192ENS_10bfloat16_tEfNS_4arch4Sm80ELb0ELb1ELb0ELb1ELb1ELb1ELb1ELb1EEENS1_21CollectiveEpilogueFwdINS6_IJS8_SA_S9_EEENS6_IJNS7_ILi1EEESI_SI_EEESC_SE_Li256ELb1ELb1ELb1ELb0EEENS1_36VarlenDynamicPersistentTileSchedulerILi128ELi64ELi256ELi256ELb1ELb1ELb0ELb1ELb0ELb1EEEEEEEEEvNT_6ParamsE,@"STO_CUDA_ENTRY STV_DEFAULT"
_ZN7cutlass13device_kernelIN5flash19enable_sm80_to_sm89INS1_16FlashAttnFwdSm80INS1_25CollectiveMainloopFwdSm80ILi8ELi1ELb0EN4cute5tupleIJNS5_1CILi128EEENS7_ILi64EEENS7_ILi192EEEEEELi192ENS_10bfloat16_tEfNS_4arch4Sm80ELb0ELb1ELb0ELb1ELb1ELb1ELb1ELb1EEENS1_21CollectiveEpilogueFwdINS6_IJS8_SA_S9_EEENS6_IJNS7_ILi1EEESI_SI_EEESC_SE_Li256ELb1ELb1ELb1ELb0EEENS1_36VarlenDynamicPersistentTileSchedulerILi128ELi64ELi256ELi256ELb1ELb1ELb0ELb1ELb0ELb1EEEEEEEEEvNT_6ParamsE:
[----:B------:R-:W-:Y:S01]  /*0000*/  LDC R1, c[0x0][0x37c] ;  /* 0x0000df00ff017b82 */ /* 0x000fe20000000800 */
[----:B------:R-:W-:Y:S05]  /*0010*/  EXIT ;  /* 0x000000000000794d */ /* 0x000fea0003800000 */
.L_x_5:
        /* <DEDUP_REMOVED lines=14> */
.L_x_23:


//--------------------- .text._ZN7cutlass13device_kernelIN5flash19enable_sm80_to_sm89INS1_16FlashAttnFwdSm80INS1_25CollectiveMainloopFwdSm80ILi8ELi1ELb0EN4cute5tupleIJNS5_1CILi128EEENS7_ILi64EEENS7_ILi192EEEEEELi192ENS_10bfloat16_tEfNS_4arch4Sm80ELb1ELb0ELb0ELb0ELb1ELb0ELb1ELb1EEENS1_21CollectiveEpilogueFwdINS6_IJS8_SA_S9_EEENS6_IJNS7_ILi1EEESI_SI_EEESC_SE_Li256ELb0ELb1ELb1ELb0EEENS1_30DynamicPersistentTileSchedulerILi256ELi256ELb1ELb1ELb0EEEEEEEEEvNT_6ParamsE --------------------------
	.section	.text._ZN7cutlass13device_kernelIN5flash19enable_sm80_to_sm89INS1_16FlashAttnFwdSm80INS1_25CollectiveMainloopFwdSm80ILi8ELi1ELb0EN4cute5tupleIJNS5_1CILi128EEENS7_ILi64EEENS7_ILi192EEEEEELi192ENS_10bfloat16_tEfNS_4arch4Sm80ELb1ELb0ELb0ELb0ELb1ELb0ELb1ELb1EEENS1_21CollectiveEpilogueFwdINS6_IJS8_SA_S9_EEENS6_IJNS7_ILi1EEESI_SI_EEESC_SE_Li256ELb0ELb1ELb1ELb0EEENS1_30DynamicPersistentTileSchedulerILi256ELi256ELb1ELb1ELb0EEEEEEEEEvNT_6ParamsE,"ax",@progbits
	.align	128
.text._ZN7cutlass13device_kernelIN5flash19enable_sm80_to_sm89INS1_16FlashAttnFwdSm80INS1_25CollectiveMainloopFwdSm80ILi8ELi1ELb0EN4cute5tupleIJNS5_1CILi128EEENS7_ILi64EEENS7_ILi192EEEEEELi192ENS_10bfloat16_tEfNS_4arch4Sm80ELb1ELb0ELb0ELb0ELb1ELb0ELb1ELb1EEENS1_21CollectiveEpilogueFwdINS6_IJS8_SA_S9_EEENS6_IJNS7_ILi1EEESI_SI_EEESC_SE_Li256ELb0ELb1ELb1ELb0EEENS1_30DynamicPersistentTileSchedulerILi256ELi256ELb1ELb1ELb0EEEEEEEEEvNT_6ParamsE:
        .type           _ZN7cutlass13device_kernelIN5flash19enable_sm80_to_sm89INS1_16FlashAttnFwdSm80INS1_25CollectiveMainloopFwdSm80ILi8ELi1ELb0EN4cute5tupleIJNS5_1CILi128EEENS7_ILi64EEENS7_ILi192EEEEEELi192ENS_10bfloat16_tEfNS_4arch4Sm80ELb1ELb0ELb0ELb0ELb1ELb0ELb1ELb1EEENS1_21CollectiveEpilogueFwdINS6_IJS8_SA_S9_EEENS6_IJNS7_ILi1EEESI_SI_EEESC_SE_Li256ELb0ELb1ELb1ELb0EEENS1_30DynamicPersistentTileSchedulerILi256ELi256ELb1ELb1ELb0EEEEEEEEEvNT_6ParamsE,@function
        .size           _ZN7cutlass13device_kernelIN5flash19enable_sm80_to_sm89INS1_16FlashAttnFwdSm80INS1_25CollectiveMainloopFwdSm80ILi8ELi1ELb0EN4cute5tupleIJNS5_1CILi128EEENS7_ILi64EEENS7_ILi192EEEEEELi192ENS_10bfloat16_tEfNS_4arch4Sm80ELb1ELb0ELb0ELb0ELb1ELb0ELb1ELb1EEENS1_21CollectiveEpilogueFwdINS6_IJS8_SA_S9_EEENS6_IJNS7_ILi1EEESI_SI_EEESC_SE_Li256ELb0ELb1ELb1ELb0EEENS1_30DynamicPersistentTileSchedulerILi256ELi256ELb1ELb1ELb0EEEEEEEEEvNT_6ParamsE,(.L_x_24 - _ZN7cutlass13device_kernelIN5flash19enable_sm80_to_sm89INS1_16FlashAttnFwdSm80INS1_25CollectiveMainloopFwdSm80ILi8ELi1ELb0EN4cute5tupleIJNS5_1CILi128EEENS7_ILi64EEENS7_ILi192EEEEEELi192ENS_10bfloat16_tEfNS_4arch4Sm80ELb1ELb0ELb0ELb0ELb1ELb0ELb1ELb1EEENS1_21CollectiveEpilogueFwdINS6_IJS8_SA_S9_EEENS6_IJNS7_ILi1EEESI_SI_EEESC_SE_Li256ELb0ELb1ELb1ELb0EEENS1_30DynamicPersistentTileSchedulerILi256ELi256ELb1ELb1ELb0EEEEEEEEEvNT_6ParamsE)
        .other          _ZN7cutlass13device_kernelIN5flash19enable_sm80_to_sm89INS1_16FlashAttnFwdSm80INS1_25CollectiveMainloopFwdSm80ILi8ELi1ELb0EN4cute5tupleIJNS5_1CILi128EEENS7_ILi64EEENS7_ILi192EEEEEELi192ENS_10bfloat16_tEfNS_4arch4Sm80ELb1ELb0ELb0ELb0ELb1ELb0ELb1ELb1EEENS1_21CollectiveEpilogueFwdINS6_IJS8_SA_S9_EEENS6_IJNS7_ILi1EEESI_SI_EEESC_SE_Li256ELb0ELb1ELb1ELb0EEENS1_30DynamicPersistentTileSchedulerILi256ELi256ELb1ELb1ELb0EEEEEEEEEvNT_6ParamsE,@"STO_CUDA_ENTRY STV_DEFAULT"
_ZN7cutlass13device_kernelIN5flash19enable_sm80_to_sm89INS1_16FlashAttnFwdSm80INS1_25CollectiveMainloopFwdSm80ILi8ELi1ELb0EN4cute5tupleIJNS5_1CILi128EEENS7_ILi64EEENS7_ILi192EEEEEELi192ENS_10bfloat16_tEfNS_4arch4Sm80ELb1ELb0ELb0ELb0ELb1ELb0ELb1ELb1EEENS1_21CollectiveEpilogueFwdINS6_IJS8_SA_S9_EEENS6_IJNS7_ILi1EEESI_SI_EEESC_SE_Li256ELb0ELb1ELb1ELb0EEENS1_30DynamicPersistentTileSchedulerILi256ELi256ELb1ELb1ELb0EEEEEEEEEvNT_6ParamsE:
[----:B------:R-:W-:Y:S01]  /*0000*/  LDC R1, c[0x0][0x37c] ;  /* 0x0000df00ff017b82 */ /* 0x000fe20000000800 */
[----:B------:R-:W-:Y:S05]  /*0010*/  EXIT ;  /* 0x000000000000794d */ /* 0x000fea0003800000 */
.L_x_6:
        /* <DEDUP_REMOVED lines=14> */
.L_x_24:


//--------------------- .text._ZN7cutlass13device_kernelIN5flash19enable_sm80_to_sm89INS1_16FlashAttnFwdSm80INS1_25CollectiveMainloopFwdSm80ILi8ELi1ELb0EN4cute5tupleIJNS5_1CILi128EEENS7_ILi64EEENS7_ILi192EEEEEELi192ENS_10bfloat16_tEfNS_4arch4Sm80ELb1ELb0ELb0ELb1ELb1ELb0ELb1ELb1EEENS1_21CollectiveEpilogueFwdINS6_IJS8_SA_S9_EEENS6_IJNS7_ILi1EEESI_SI_EEESC_SE_Li256ELb1ELb1ELb1ELb0EEENS1_36VarlenDynamicPersistentTileSchedulerILi128ELi64ELi256ELi256ELb1ELb1ELb0ELb1ELb1ELb1EEEEEEEEEvNT_6ParamsE --------------------------
	.section	.text._ZN7cutlass13device_kernelIN5flash19enable_sm80_to_sm89INS1_16FlashAttnFwdSm80INS1_25CollectiveMainloopFwdSm80ILi8ELi1ELb0EN4cute5tupleIJNS5_1CILi128EEENS7_ILi64EEENS7_ILi192EEEEEELi192ENS_10bfloat16_tEfNS_4arch4Sm80ELb1ELb0ELb0ELb1ELb1ELb0ELb1ELb1EEENS1_21CollectiveEpilogueFwdINS6_IJS8_SA_S9_EEENS6_IJNS7_ILi1EEESI_SI_EEESC_SE_Li256ELb1ELb1ELb1ELb0EEENS1_36VarlenDynamicPersistentTileSchedulerILi128ELi64ELi256ELi256ELb1ELb1ELb0ELb1ELb1ELb1EEEEEEEEEvNT_6ParamsE,"ax",@progbits
	.align	128
.text._ZN7cutlass13device_kernelIN5flash19enable_sm80_to_sm89INS1_16FlashAttnFwdSm80INS1_25CollectiveMainloopFwdSm80ILi8ELi1ELb0EN4cute5tupleIJNS5_1CILi128EEENS7_ILi64EEENS7_ILi192EEEEEELi192ENS_10bfloat16_tEfNS_4arch4Sm80ELb1ELb0ELb0ELb1ELb1ELb0ELb1ELb1EEENS1_21CollectiveEpilogueFwdINS6_IJS8_SA_S9_EEENS6_IJNS7_ILi1EEESI_SI_EEESC_SE_Li256ELb1ELb1ELb1ELb0EEENS1_36VarlenDynamicPersistentTileSchedulerILi128ELi64ELi256ELi256ELb1ELb1ELb0ELb1ELb1ELb1EEEEEEEEEvNT_6ParamsE:
        .type           _ZN7cutlass13device_kernelIN5flash19enable_sm80_to_sm89INS1_16FlashAttnFwdSm80INS1_25CollectiveMainloopFwdSm80ILi8ELi1ELb0EN4cute5tupleIJNS5_1CILi128EEENS7_ILi64EEENS7_ILi192EEEEEELi192ENS_10bfloat16_tEfNS_4arch4Sm80ELb1ELb0ELb0ELb1ELb1ELb0ELb1ELb1EEENS1_21CollectiveEpilogueFwdINS6_IJS8_SA_S9_EEENS6_IJNS7_ILi1EEESI_SI_EEESC_SE_Li256ELb1ELb1ELb1ELb0EEENS1_36VarlenDynamicPersistentTileSchedulerILi128ELi64ELi256ELi256ELb1ELb1ELb0ELb1ELb1ELb1EEEEEEEEEvNT_6ParamsE,@function
        .size           _ZN7cutlass13device_kernelIN5flash19enable_sm80_to_sm89INS1_16FlashAttnFwdSm80INS1_25CollectiveMainloopFwdSm80ILi8ELi1ELb0EN4cute5tupleIJNS5_1CILi128EEENS7_ILi64EEENS7_ILi192EEEEEELi192ENS_10bfloat16_tEfNS_4arch4Sm80ELb1ELb0ELb0ELb1ELb1ELb0ELb1ELb1EEENS1_21CollectiveEpilogueFwdINS6_IJS8_SA_S9_EEENS6_IJNS7_ILi1EEESI_SI_EEESC_SE_Li256ELb1ELb1ELb1ELb0EEENS1_36VarlenDynamicPersistentTileSchedulerILi128ELi64ELi256ELi256ELb1ELb1ELb0ELb1ELb1ELb1EEEEEEEEEvNT_6ParamsE,(.L_x_25 - _ZN7cutlass13device_kernelIN5flash19enable_sm80_to_sm89INS1_16FlashAttnFwdSm80INS1_25CollectiveMainloopFwdSm80ILi8ELi1ELb0EN4cute5tupleIJNS5_1CILi128EEENS7_ILi64EEENS7_ILi192EEEEEELi192ENS_10bfloat16_tEfNS_4arch4Sm80ELb1ELb0ELb0ELb1ELb1ELb0ELb1ELb1EEENS1_21CollectiveEpilogueFwdINS6_IJS8_SA_S9_EEENS6_IJNS7_ILi1EEESI_SI_EEESC_SE_Li256ELb1ELb1ELb1ELb0EEENS1_36VarlenDynamicPersistentTileSchedulerILi128ELi64ELi256ELi256ELb1ELb1ELb0ELb1ELb1ELb1EEEEEEEEEvNT_6ParamsE)
        .other          _ZN7cutlass13device_kernelIN5flash19enable_sm80_to_sm89INS1_16FlashAttnFwdSm80INS1_25CollectiveMainloopFwdSm80ILi8ELi1ELb0EN4cute5tupleIJNS5_1CILi128EEENS7_ILi64EEENS7_ILi192EEEEEELi192ENS_10bfloat16_tEfNS_4arch4Sm80ELb1ELb0ELb0ELb1ELb1ELb0ELb1ELb1EEENS1_21CollectiveEpilogueFwdINS6_IJS8_SA_S9_EEENS6_IJNS7_ILi1EEESI_SI_EEESC_SE_Li256ELb1ELb1ELb1ELb0EEENS1_36VarlenDynamicPersistentTileSchedulerILi128ELi64ELi256ELi256ELb1ELb1ELb0ELb1ELb1ELb1EEEEEEEEEvNT_6ParamsE,@"STO_CUDA_ENTRY STV_DEFAULT"
_ZN7cutlass13device_kernelIN5flash19enable_sm80_to_sm89INS1_16FlashAttnFwdSm80INS1_25CollectiveMainloopFwdSm80ILi8ELi1ELb0EN4cute5tupleIJNS5_1CILi128EEENS7_ILi64EEENS7_ILi192EEEEEELi192ENS_10bfloat16_tEfNS_4arch4Sm80ELb1ELb0ELb0ELb1ELb1ELb0ELb1ELb1EEENS1_21CollectiveEpilogueFwdINS6_IJS8_SA_S9_EEENS6_IJNS7_ILi1EEESI_SI_EEESC_SE_Li256ELb1ELb1ELb1ELb0EEENS1_36VarlenDynamicPersistentTileSchedulerILi128ELi64ELi256ELi256ELb1ELb1ELb0ELb1ELb1ELb1EEEEEEEEEvNT_6ParamsE:
[----:B------:R-:W-:Y:S01]  /*0000*/  LDC R1, c[0x0][0x37c] ;  /* 0x0000df00ff017b82 */ /* 0x000fe20000000800 */
[----:B------:R-:W-:Y:S05]  /*0010*/  EXIT ;  /* 0x000000000000794d */ /* 0x000fea0003800000 */
.L_x_7:
        /* <DEDUP_REMOVED lines=14> */
.L_x_25:


//--------------------- .text._ZN7cutlass13device_kernelIN5flash19enable_sm80_to_sm89INS1_16FlashAttnFwdSm80INS1_25CollectiveMainloopFwdSm80ILi8ELi1ELb0EN4cute5tupleIJNS5_1CILi128EEENS7_ILi64EEENS7_ILi192EEEEEELi192ENS_10bfloat16_tEfNS_4arch4Sm80ELb1ELb0ELb0ELb1ELb1ELb1ELb1ELb1EEENS1_21CollectiveEpilogueFwdINS6_IJS8_SA_S9_EEENS6_IJNS7_ILi1EEESI_SI_EEESC_SE_Li256ELb1ELb1ELb1ELb0EEENS1_36VarlenDynamicPersistentTileSchedulerILi128ELi64ELi256ELi256ELb1ELb1ELb0ELb1ELb1ELb1EEEEEEEEEvNT_6ParamsE --------------------------
	.section	.text._ZN7cutlass13device_kernelIN5flash19enable_sm80_to_sm89INS1_16FlashAttnFwdSm80INS1_25CollectiveMainloopFwdSm80ILi8ELi1ELb0EN4cute5tupleIJNS5_1CILi128EEENS7_ILi64EEENS7_ILi192EEEEEELi192ENS_10bfloat16_tEfNS_4arch4Sm80ELb1ELb0ELb0ELb1ELb1ELb1ELb1ELb1EEENS1_21CollectiveEpilogueFwdINS6_IJS8_SA_S9_EEENS6_IJNS7_ILi1EEESI_SI_EEESC_SE_Li256ELb1ELb1ELb1ELb0EEENS1_36VarlenDynamicPersistentTileSchedulerILi128ELi64ELi256ELi256ELb1ELb1ELb0ELb1ELb1ELb1EEEEEEEEEvNT_6ParamsE,"ax",@progbits
	.align	128
.text._ZN7cutlass13device_kernelIN5flash19enable_sm80_to_sm89INS1_16FlashAttnFwdSm80INS1_25CollectiveMainloopFwdSm80ILi8ELi1ELb0EN4cute5tupleIJNS5_1CILi128EEENS7_ILi64EEENS7_ILi192EEEEEELi192ENS_10bfloat16_tEfNS_4arch4Sm80ELb1ELb0ELb0ELb1ELb1ELb1ELb1ELb1EEENS1_21CollectiveEpilogueFwdINS6_IJS8_SA_S9_EEENS6_IJNS7_ILi1EEESI_SI_EEESC_SE_Li256ELb1ELb1ELb1ELb0EEENS1_36VarlenDynamicPersistentTileSchedulerILi128ELi64ELi256ELi256ELb1ELb1ELb0ELb1ELb1ELb1EEEEEEEEEvNT_6ParamsE:
        .type           _ZN7cutlass13device_kernelIN5flash19enable_sm80_to_sm89INS1_16FlashAttnFwdSm80INS1_25CollectiveMainloopFwdSm80ILi8ELi1ELb0EN4cute5tupleIJNS5_1CILi128EEENS7_ILi64EEENS7_ILi192EEEEEELi192ENS_10bfloat16_tEfNS_4arch4Sm80ELb1ELb0ELb0ELb1ELb1ELb1ELb1ELb1EEENS1_21CollectiveEpilogueFwdINS6_IJS8_SA_S9_EEENS6_IJNS7_ILi1EEESI_SI_EEESC_SE_Li256ELb1ELb1ELb1ELb0EEENS1_36VarlenDynamicPersistentTileSchedulerILi128ELi64ELi256ELi256ELb1ELb1ELb0ELb1ELb1ELb1EEEEEEEEEvNT_6ParamsE,@function
        .size           _ZN7cutlass13device_kernelIN5flash19enable_sm80_to_sm89INS1_16FlashAttnFwdSm80INS1_25CollectiveMainloopFwdSm80ILi8ELi1ELb0EN4cute5tupleIJNS5_1CILi128EEENS7_ILi64EEENS7_ILi192EEEEEELi192ENS_10bfloat16_tEfNS_4arch4Sm80ELb1ELb0ELb0ELb1ELb1ELb1ELb1ELb1EEENS1_21CollectiveEpilogueFwdINS6_IJS8_SA_S9_EEENS6_IJNS7_ILi1EEESI_SI_EEESC_SE_Li256ELb1ELb1ELb1ELb0EEENS1_36VarlenDynamicPersistentTileSchedulerILi128ELi64ELi256ELi256ELb1ELb1ELb0ELb1ELb1ELb1EEEEEEEEEvNT_6ParamsE,(.L_x_26 - _ZN7cutlass13device_kernelIN5flash19enable_sm80_to_sm89INS1_16FlashAttnFwdSm80INS1_25CollectiveMainloopFwdSm80ILi8ELi1ELb0EN4cute5tupleIJNS5_1CILi128EEENS7_ILi64EEENS7_ILi192EEEEEELi192ENS_10bfloat16_tEfNS_4arch4Sm80ELb1ELb0ELb0ELb1ELb1ELb1ELb1ELb1EEENS1_21CollectiveEpilogueFwdINS6_IJS8_SA_S9_EEENS6_IJNS7_ILi1EEESI_SI_EEESC_SE_Li256ELb1ELb1ELb1ELb0EEENS1_36VarlenDynamicPersistentTileSchedulerILi128ELi64ELi256ELi256ELb1ELb1ELb0ELb1ELb1ELb1EEEEEEEEEvNT_6ParamsE)
        .other          _ZN7cutlass13device_kernelIN5flash19enable_sm80_to_sm89INS1_16FlashAttnFwdSm80INS1_25CollectiveMainloopFwdSm80ILi8ELi1ELb0EN4cute5tupleIJNS5_1CILi128EEENS7_ILi64EEENS7_ILi192EEEEEELi192ENS_10bfloat16_tEfNS_4arch4Sm80ELb1ELb0ELb0ELb1ELb1ELb1ELb1ELb1EEENS1_21CollectiveEpilogueFwdINS6_IJS8_SA_S9_EEENS6_IJNS7_ILi1EEESI_SI_EEESC_SE_Li256ELb1ELb1ELb1ELb0EEENS1_36VarlenDynamicPersistentTileSchedulerILi128ELi64ELi256ELi256ELb1ELb1ELb0ELb1ELb1ELb1EEEEEEEEEvNT_6ParamsE,@"STO_CUDA_ENTRY STV_DEFAULT"
_ZN7cutlass13device_kernelIN5flash19enable_sm80_to_sm89INS1_16FlashAttnFwdSm80INS1_25CollectiveMainloopFwdSm80ILi8ELi1ELb0EN4cute5tupleIJNS5_1CILi128EEENS7_ILi64EEENS7_ILi192EEEEEELi192ENS_10bfloat16_tEfNS_4arch4Sm80ELb1ELb0ELb0ELb1ELb1ELb1ELb1ELb1EEENS1_21CollectiveEpilogueFwdINS6_IJS8_SA_S9_EEENS6_IJNS7_ILi1EEESI_SI_EEESC_SE_Li256ELb1ELb1ELb1ELb0EEENS1_36VarlenDynamicPersistentTileSchedulerILi128ELi64ELi256ELi256ELb1ELb1ELb0ELb1ELb1ELb1EEEEEEEEEvNT_6ParamsE:
[----:B------:R-:W-:Y:S01]  /*0000*/  LDC R1, c[0x0][0x37c] ;  /* 0x0000df00ff017b82 */ /* 0x000fe20000000800 */
[----:B------:R-:W-:Y:S05]  /*0010*/  EXIT ;  /* 0x000000000000794d */ /* 0x000fea0003800000 */
.L_x_8:
        /* <DEDUP_REMOVED lines=14> */
.L_x_26:


//--------------------- .text._ZN7cutlass13device_kernelIN5flash19enable_sm80_to_sm89INS1_16FlashAttnFwdSm80INS1_25CollectiveMainloopFwdSm80ILi8ELi2ELb0EN4cute5tupleIJNS5_1CILi128EEENS7_ILi64EEENS7_ILi192EEEEEELi192ENS_10bfloat16_tEfNS_4arch4Sm80ELb0ELb0ELb0ELb0ELb1ELb0ELb1ELb1EEENS1_21CollectiveEpilogueFwdINS6_IJS8_SA_S9_EEENS6_IJNS7_ILi1EEESI_SI_EEESC_SE_Li256ELb0ELb1ELb1ELb0EEENS1_19SingleTileSchedulerILb0ELb1ELb1ELi128EEEEEEEEEvNT_6ParamsE --------------------------
	.section	.text._ZN7cutlass13device_kernelIN5flash19enable_sm80_to_sm89INS1_16FlashAttnFwdSm80INS1_25CollectiveMainloopFwdSm80ILi8ELi2ELb0EN4cute5tupleIJNS5_1CILi128EEENS7_ILi64EEENS7_ILi192EEEEEELi192ENS_10bfloat16_tEfNS_4arch4Sm80ELb0ELb0ELb0ELb0ELb1ELb0ELb1ELb1EEENS1_21CollectiveEpilogueFwdINS6_IJS8_SA_S9_EEENS6_IJNS7_ILi1EEESI_SI_EEESC_SE_Li256ELb0ELb1ELb1ELb0EEENS1_19SingleTileSchedulerILb0ELb1ELb1ELi128EEEEEEEEEvNT_6ParamsE,"ax",@progbits
	.align	128
.text._ZN7cutlass13device_kernelIN5flash19enable_sm80_to_sm89INS1_16FlashAttnFwdSm80INS1_25CollectiveMainloopFwdSm80ILi8ELi2ELb0EN4cute5tupleIJNS5_1CILi128EEENS7_ILi64EEENS7_ILi192EEEEEELi192ENS_10bfloat16_tEfNS_4arch4Sm80ELb0ELb0ELb0ELb0ELb1ELb0ELb1ELb1EEENS1_21CollectiveEpilogueFwdINS6_IJS8_SA_S9_EEENS6_IJNS7_ILi1EEESI_SI_EEESC_SE_Li256ELb0ELb1ELb1ELb0EEENS1_19SingleTileSchedulerILb0ELb1ELb1ELi128EEEEEEEEEvNT_6ParamsE:
        .type           _ZN7cutlass13device_kernelIN5flash19enable_sm80_to_sm89INS1_16FlashAttnFwdSm80INS1_25CollectiveMainloopFwdSm80ILi8ELi2ELb0EN4cute5tupleIJNS5_1CILi128EEENS7_ILi64EEENS7_ILi192EEEEEELi192ENS_10bfloat16_tEfNS_4arch4Sm80ELb0ELb0ELb0ELb0ELb1ELb0ELb1ELb1EEENS1_21CollectiveEpilogueFwdINS6_IJS8_SA_S9_EEENS6_IJNS7_ILi1EEESI_SI_EEESC_SE_Li256ELb0ELb1ELb1ELb0EEENS1_19SingleTileSchedulerILb0ELb1ELb1ELi128EEEEEEEEEvNT_6ParamsE,@function
        .size           _ZN7cutlass13device_kernelIN5flash19enable_sm80_to_sm89INS1_16FlashAttnFwdSm80INS1_25CollectiveMainloopFwdSm80ILi8ELi2ELb0EN4cute5tupleIJNS5_1CILi128EEENS7_ILi64EEENS7_ILi192EEEEEELi192ENS_10bfloat16_tEfNS_4arch4Sm80ELb0ELb0ELb0ELb0ELb1ELb0ELb1ELb1EEENS1_21CollectiveEpilogueFwdINS6_IJS8_SA_S9_EEENS6_IJNS7_ILi1EEESI_SI_EEESC_SE_Li256ELb0ELb1ELb1ELb0EEENS1_19SingleTileSchedulerILb0ELb1ELb1ELi128EEEEEEEEEvNT_6ParamsE,(.L_x_27 - _ZN7cutlass13device_kernelIN5flash19enable_sm80_to_sm89INS1_16FlashAttnFwdSm80INS1_25CollectiveMainloopFwdSm80ILi8ELi2ELb0EN4cute5tupleIJNS5_1CILi128EEENS7_ILi64EEENS7_ILi192EEEEEELi192ENS_10bfloat16_tEfNS_4arch4Sm80ELb0ELb0ELb0ELb0ELb1ELb0ELb1ELb1EEENS1_21CollectiveEpilogueFwdINS6_IJS8_SA_S9_EEENS6_IJNS7_ILi1EEESI_SI_EEESC_SE_Li256ELb0ELb1ELb1ELb0EEENS1_19SingleTileSchedulerILb0ELb1ELb1ELi128EEEEEEEEEvNT_6ParamsE)
        .other          _ZN7cutlass13device_kernelIN5flash19enable_sm80_to_sm89INS1_16FlashAttnFwdSm80INS1_25CollectiveMainloopFwdSm80ILi8ELi2ELb0EN4cute5tupleIJNS5_1CILi128EEENS7_ILi64EEENS7_ILi192EEEEEELi192ENS_10bfloat16_tEfNS_4arch4Sm80ELb0ELb0ELb0ELb0ELb1ELb0ELb1ELb1EEENS1_21CollectiveEpilogueFwdINS6_IJS8_SA_S9_EEENS6_IJNS7_ILi1EEESI_SI_EEESC_SE_Li256ELb0ELb1ELb1ELb0EEENS1_19SingleTileSchedulerILb0ELb1ELb1ELi128EEEEEEEEEvNT_6ParamsE,@"STO_CUDA_ENTRY STV_DEFAULT"
_ZN7cutlass13device_kernelIN5flash19enable_sm80_to_sm89INS1_16FlashAttnFwdSm80INS1_25CollectiveMainloopFwdSm80ILi8ELi2ELb0EN4cute5tupleIJNS5_1CILi128EEENS7_ILi64EEENS7_ILi192EEEEEELi192ENS_10bfloat16_tEfNS_4arch4Sm80ELb0ELb0ELb0ELb0ELb1ELb0ELb1ELb1EEENS1_21CollectiveEpilogueFwdINS6_IJS8_SA_S9_EEENS6_IJNS7_ILi1EEESI_SI_EEESC_SE_Li256ELb0ELb1ELb1ELb0EEENS1_19SingleTileSchedulerILb0ELb1ELb1ELi128EEEEEEEEEvNT_6ParamsE:
[----:B------:R-:W-:Y:S01]  /*0000*/  LDC R1, c[0x0][0x37c] ;  /* 0x0000df00ff017b82 */ /* 0x000fe20000000800 */
[----:B------:R-:W-:Y:S05]  /*0010*/  EXIT ;  /* 0x000000000000794d */ /* 0x000fea0003800000 */
.L_x_9:
        /* <DEDUP_REMOVED lines=14> */
.L_x_27:


//--------------------- .text._ZN7cutlass13device_kernelIN5flash19enable_sm80_to_sm89INS1_16FlashAttnFwdSm80INS1_25CollectiveMainloopFwdSm80ILi8ELi2ELb0EN4cute5tupleIJNS5_1CILi128EEENS7_ILi64EEENS7_ILi192EEEEEELi192ENS_10bfloat16_tEfNS_4arch4Sm80ELb0ELb0ELb0ELb1ELb1ELb0ELb1ELb1EEENS1_21CollectiveEpilogueFwdINS6_IJS8_SA_S9_EEENS6_IJNS7_ILi1EEESI_SI_EEESC_SE_Li256ELb1ELb1ELb1ELb0EEENS1_36VarlenDynamicPersistentTileSchedulerILi128ELi64ELi256ELi256ELb1ELb1ELb0ELb0ELb1ELb1EEEEEEEEEvNT_6ParamsE --------------------------
	.section	.text._ZN7cutlass13device_kernelIN5flash19enable_sm80_to_sm89INS1_16FlashAttnFwdSm80INS1_25CollectiveMainloopFwdSm80ILi8ELi2ELb0EN4cute5tupleIJNS5_1CILi128EEENS7_ILi64EEENS7_ILi192EEEEEELi192ENS_10bfloat16_tEfNS_4arch4Sm80ELb0ELb0ELb0ELb1ELb1ELb0ELb1ELb1EEENS1_21CollectiveEpilogueFwdINS6_IJS8_SA_S9_EEENS6_IJNS7_ILi1EEESI_SI_EEESC_SE_Li256ELb1ELb1ELb1ELb0EEENS1_36VarlenDynamicPersistentTileSchedulerILi128ELi64ELi256ELi256ELb1ELb1ELb0ELb0ELb1ELb1EEEEEEEEEvNT_6ParamsE,"ax",@progbits
	.align	128
.text._ZN7cutlass13device_kernelIN5flash19enable_sm80_to_sm89INS1_16FlashAttnFwdSm80INS1_25CollectiveMainloopFwdSm80ILi8ELi2ELb0EN4cute5tupleIJNS5_1CILi128EEENS7_ILi64EEENS7_ILi192EEEEEELi192ENS_10bfloat16_tEfNS_4arch4Sm80ELb0ELb0ELb0ELb1ELb1ELb0ELb1ELb1EEENS1_21CollectiveEpilogueFwdINS6_IJS8_SA_S9_EEENS6_IJNS7_ILi1EEESI_SI_EEESC_SE_Li256ELb1ELb1ELb1ELb0EEENS1_36VarlenDynamicPersistentTileSchedulerILi128ELi64ELi256ELi256ELb1ELb1ELb0ELb0ELb1ELb1EEEEEEEEEvNT_6ParamsE:
        .type           _ZN7cutlass13device_kernelIN5flash19enable_sm80_to_sm89INS1_16FlashAttnFwdSm80INS1_25CollectiveMainloopFwdSm80ILi8ELi2ELb0EN4cute5tupleIJNS5_1CILi128EEENS7_ILi64EEENS7_ILi192EEEEEELi192ENS_10bfloat16_tEfNS_4arch4Sm80ELb0ELb0ELb0ELb1ELb1ELb0ELb1ELb1EEENS1_21CollectiveEpilogueFwdINS6_IJS8_SA_S9_EEENS6_IJNS7_ILi1EEESI_SI_EEESC_SE_Li256ELb1ELb1ELb1ELb0EEENS1_36VarlenDynamicPersistentTileSchedulerILi128ELi64ELi256ELi256ELb1ELb1ELb0ELb0ELb1ELb1EEEEEEEEEvNT_6ParamsE,@function
        .size           _ZN7cutlass13device_kernelIN5flash19enable_sm80_to_sm89INS1_16FlashAttnFwdSm80INS1_25CollectiveMainloopFwdSm80ILi8ELi2ELb0EN4cute5tupleIJNS5_1CILi128EEENS7_ILi64EEENS7_ILi192EEEEEELi192ENS_10bfloat16_tEfNS_4arch4Sm80ELb0ELb0ELb0ELb1ELb1ELb0ELb1ELb1EEENS1_21CollectiveEpilogueFwdINS6_IJS8_SA_S9_EEENS6_IJNS7_ILi1EEESI_SI_EEESC_SE_Li256ELb1ELb1ELb1ELb0EEENS1_36VarlenDynamicPersistentTileSchedulerILi128ELi64ELi256ELi256ELb1ELb1ELb0ELb0ELb1ELb1EEEEEEEEEvNT_6ParamsE,(.L_x_28 - _ZN7cutlass13device_kernelIN5flash19enable_sm80_to_sm89INS1_16FlashAttnFwdSm80INS1_25CollectiveMainloopFwdSm80ILi8ELi2ELb0EN4cute5tupleIJNS5_1CILi128EEENS7_ILi64EEENS7_ILi192EEEEEELi192ENS_10bfloat16_tEfNS_4arch4Sm80ELb0ELb0ELb0ELb1ELb1ELb0ELb1ELb1EEENS1_21CollectiveEpilogueFwdINS6_IJS8_SA_S9_EEENS6_IJNS7_ILi1EEESI_SI_EEESC_SE_Li256ELb1ELb1ELb1ELb0EEENS1_36VarlenDynamicPersistentTileSchedulerILi128ELi64ELi256ELi256ELb1ELb1ELb0ELb0ELb1ELb1EEEEEEEEEvNT_6ParamsE)
        .other          _ZN7cutlass13device_kernelIN5flash19enable_sm80_to_sm89INS1_16FlashAttnFwdSm80INS1_25CollectiveMainloopFwdSm80ILi8ELi2ELb0EN4cute5tupleIJNS5_1CILi128EEENS7_ILi64EEENS7_ILi192EEEEEELi192ENS_10bfloat16_tEfNS_4arch4Sm80ELb0ELb0ELb0ELb1ELb1ELb0ELb1ELb1EEENS1_21CollectiveEpilogueFwdINS6_IJS8_SA_S9_EEENS6_IJNS7_ILi1EEESI_SI_EEESC_SE_Li256ELb1ELb1ELb1ELb0EEENS1_36VarlenDynamicPersistentTileSchedulerILi128ELi64ELi256ELi256ELb1ELb1ELb0ELb0ELb1ELb1EEEEEEEEEvNT_6ParamsE,@"STO_CUDA_ENTRY STV_DEFAULT"
_ZN7cutlass13device_kernelIN5flash19enable_sm80_to_sm89INS1_16FlashAttnFwdSm80INS1_25CollectiveMainloopFwdSm80ILi8ELi2ELb0EN4cute5tupleIJNS5_1CILi128EEENS7_ILi64EEENS7_ILi192EEEEEELi192ENS_10bfloat16_tEfNS_4arch4Sm80ELb0ELb0ELb0ELb1ELb1ELb0ELb1ELb1EEENS1_21CollectiveEpilogueFwdINS6_IJS8_SA_S9_EEENS6_IJNS7_ILi1EEESI_SI_EEESC_SE_Li256ELb1ELb1ELb1ELb0EEENS1_36VarlenDynamicPersistentTileSchedulerILi128ELi64ELi256ELi256ELb1ELb1ELb0ELb0ELb1ELb1EEEEEEEEEvNT_6ParamsE:
[----:B------:R-:W-:Y:S01]  /*0000*/  LDC R1, c[0x0][0x37c] ;  /* 0x0000df00ff017b82 */ /* 0x000fe20000000800 */
[----:B------:R-:W-:Y:S05]  /*0010*/  EXIT ;  /* 0x000000000000794d */ /* 0x000fea0003800000 */
.L_x_10:
        /* <DEDUP_REMOVED lines=14> */
.L_x_28:


//--------------------- .text._ZN7cutlass13device_kernelIN5flash19enable_sm80_to_sm89INS1_16FlashAttnFwdSm80INS1_25CollectiveMainloopFwdSm80ILi8ELi2ELb0EN4cute5tupleIJNS5_1CILi128EEENS7_ILi64EEENS7_ILi192EEEEEELi192ENS_10bfloat16_tEfNS_4arch4Sm80ELb0ELb0ELb0ELb1ELb1ELb1ELb1ELb1EEENS1_21CollectiveEpilogueFwdINS6_IJS8_SA_S9_EEENS6_IJNS7_ILi1EEESI_SI_EEESC_SE_Li256ELb1ELb1ELb1ELb0EEENS1_36VarlenDynamicPersistentTileSchedulerILi128ELi64ELi256ELi256ELb1ELb1ELb0ELb0ELb1ELb1EEEEEEEEEvNT_6ParamsE --------------------------
	.section	.text._ZN7cutlass13device_kernelIN5flash19enable_sm80_to_sm89INS1_16FlashAttnFwdSm80INS1_25CollectiveMainloopFwdSm80ILi8ELi2ELb0EN4cute5tupleIJNS5_1CILi128EEENS7_ILi64EEENS7_ILi192EEEEEELi192ENS_10bfloat16_tEfNS_4arch4Sm80ELb0ELb0ELb0ELb1ELb1ELb1ELb1ELb1EEENS1_21CollectiveEpilogueFwdINS6_IJS8_SA_S9_EEENS6_IJNS7_ILi1EEESI_SI_EEESC_SE_Li256ELb1ELb1ELb1ELb0EEENS1_36VarlenDynamicPersistentTileSchedulerILi128ELi64ELi256ELi256ELb1ELb1ELb0ELb0ELb1ELb1EEEEEEEEEvNT_6ParamsE,"ax",@progbits
	.align	128
.text._ZN7cutlass13device_kernelIN5flash19enable_sm80_to_sm89INS1_16FlashAttnFwdSm80INS1_25CollectiveMainloopFwdSm80ILi8ELi2ELb0EN4cute5tupleIJNS5_1CILi128EEENS7_ILi64EEENS7_ILi192EEEEEELi192ENS_10bfloat16_tEfNS_4arch4Sm80ELb0ELb0ELb0ELb1ELb1ELb1ELb1ELb1EEENS1_21CollectiveEpilogueFwdINS6_IJS8_SA_S9_EEENS6_IJNS7_ILi1EEESI_SI_EEESC_SE_Li256ELb1ELb1ELb1ELb0EEENS1_36VarlenDynamicPersistentTileSchedulerILi128ELi64ELi256ELi256ELb1ELb1ELb0ELb0ELb1ELb1EEEEEEEEEvNT_6ParamsE:
        .type           _ZN7cutlass13device_kernelIN5flash19enable_sm80_to_sm89INS1_16FlashAttnFwdSm80INS1_25CollectiveMainloopFwdSm80ILi8ELi2ELb0EN4cute5tupleIJNS5_1CILi128EEENS7_ILi64EEENS7_ILi192EEEEEELi192ENS_10bfloat16_tEfNS_4arch4Sm80ELb0ELb0ELb0ELb1ELb1ELb1ELb1ELb1EEENS1_21CollectiveEpilogueFwdINS6_IJS8_SA_S9_EEENS6_IJNS7_ILi1EEESI_SI_EEESC_SE_Li256ELb1ELb1ELb1ELb0EEENS1_36VarlenDynamicPersistentTileSchedulerILi128ELi64ELi256ELi256ELb1ELb1ELb0ELb0ELb1ELb1EEEEEEEEEvNT_6ParamsE,@function
        .size           _ZN7cutlass13device_kernelIN5flash19enable_sm80_to_sm89INS1_16FlashAttnFwdSm80INS1_25CollectiveMainloopFwdSm80ILi8ELi2ELb0EN4cute5tupleIJNS5_1CILi128EEENS7_ILi64EEENS7_ILi192EEEEEELi192ENS_10bfloat16_tEfNS_4arch4Sm80ELb0ELb0ELb0ELb1ELb1ELb1ELb1ELb1EEENS1_21CollectiveEpilogueFwdINS6_IJS8_SA_S9_EEENS6_IJNS7_ILi1EEESI_SI_EEESC_SE_Li256ELb1ELb1ELb1ELb0EEENS1_36VarlenDynamicPersistentTileSchedulerILi128ELi64ELi256ELi256ELb1ELb1ELb0ELb0ELb1ELb1EEEEEEEEEvNT_6ParamsE,(.L_x_29 - _ZN7cutlass13device_kernelIN5flash19enable_sm80_to_sm89INS1_16FlashAttnFwdSm80INS1_25CollectiveMainloopFwdSm80ILi8ELi2ELb0EN4cute5tupleIJNS5_1CILi128EEENS7_ILi64EEENS7_ILi192EEEEEELi192ENS_10bfloat16_tEfNS_4arch4Sm80ELb0ELb0ELb0ELb1ELb1ELb1ELb1ELb1EEENS1_21CollectiveEpilogueFwdINS6_IJS8_SA_S9_EEENS6_IJNS7_ILi1EEESI_SI_EEESC_SE_Li256ELb1ELb1ELb1ELb0EEENS1_36VarlenDynamicPersistentTileSchedulerILi128ELi64ELi256ELi256ELb1ELb1ELb0ELb0ELb1ELb1EEEEEEEEEvNT_6ParamsE)
        .other          _ZN7cutlass13device_kernelIN5flash19enable_sm80_to_sm89INS1_16FlashAttnFwdSm80INS1_25CollectiveMainloopFwdSm80ILi8ELi2ELb0EN4cute5tupleIJNS5_1CILi128EEENS7_ILi64EEENS7_ILi192EEEEEELi192ENS_10bfloat16_tEfNS_4arch4Sm80ELb0ELb0ELb0ELb1ELb1ELb1ELb1ELb1EEENS1_21CollectiveEpilogueFwdINS6_IJS8_SA_S9_EEENS6_IJNS7_ILi1EEESI_SI_EEESC_SE_Li256ELb1ELb1ELb1ELb0EEENS1_36VarlenDynamicPersistentTileSchedulerILi128ELi64ELi256ELi256ELb1ELb1ELb0ELb0ELb1ELb1EEEEEEEEEvNT_6ParamsE,@"STO_CUDA_ENTRY STV_DEFAULT"
_ZN7cutlass13device_kernelIN5flash19enable_sm80_to_sm89INS1_16FlashAttnFwdSm80INS1_25CollectiveMainloopFwdSm80ILi8ELi2ELb0EN4cute5tupleIJNS5_1CILi128EEENS7_ILi64EEENS7_ILi192EEEEEELi192ENS_10bfloat16_tEfNS_4arch4Sm80ELb0ELb0ELb0ELb1ELb1ELb1ELb1ELb1EEENS1_21CollectiveEpilogueFwdINS6_IJS8_SA_S9_EEENS6_IJNS7_ILi1EEESI_SI_EEESC_SE_Li256ELb1ELb1ELb1ELb0EEENS1_36VarlenDynamicPersistentTileSchedulerILi128ELi64ELi256ELi256ELb1ELb1ELb0ELb0ELb1ELb1EEEEEEEEEvNT_6ParamsE:
[----:B------:R-:W-:Y:S01]  /*0000*/  LDC R1, c[0x0][0x37c] ;  /* 0x0000df00ff017b82 */ /* 0x000fe20000000800 */
[----:B------:R-:W-:Y:S05]  /*0010*/  EXIT ;  /* 0x000000000000794d */ /* 0x000fea0003800000 */
.L_x_11:
        /* <DEDUP_REMOVED lines=14> */
.L_x_29:


//--------------------- .text._ZN7cutlass13device_kernelIN5flash19enable_sm80_to_sm89INS1_16FlashAttnFwdSm80INS1_25CollectiveMainloopFwdSm80ILi8ELi2ELb0EN4cute5tupleIJNS5_1CILi128EEENS7_ILi64EEENS7_ILi192EEEEEELi192ENS_10bfloat16_tEfNS_4arch4Sm80ELb0ELb1ELb0ELb0ELb1ELb0ELb1ELb1EEENS1_21CollectiveEpilogueFwdINS6_IJS8_SA_S9_EEENS6_IJNS7_ILi1EEESI_SI_EEESC_SE_Li256ELb0ELb1ELb1ELb0EEENS1_19SingleTileSchedulerILb0ELb1ELb1ELi128EEEEEEEEEvNT_6ParamsE --------------------------
	.section	.text._ZN7cutlass13device_kernelIN5flash19enable_sm80_to_sm89INS1_16FlashAttnFwdSm80INS1_25CollectiveMainloopFwdSm80ILi8ELi2ELb0EN4cute5tupleIJNS5_1CILi128EEENS7_ILi64EEENS7_ILi192EEEEEELi192ENS_10bfloat16_tEfNS_4arch4Sm80ELb0ELb1ELb0ELb0ELb1ELb0ELb1ELb1EEENS1_21CollectiveEpilogueFwdINS6_IJS8_SA_S9_EEENS6_IJNS7_ILi1EEESI_SI_EEESC_SE_Li256ELb0ELb1ELb1ELb0EEENS1_19SingleTileSchedulerILb0ELb1ELb1ELi128EEEEEEEEEvNT_6ParamsE,"ax",@progbits
	.align	128
.text._ZN7cutlass13device_kernelIN5flash19enable_sm80_to_sm89INS1_16FlashAttnFwdSm80INS1_25CollectiveMainloopFwdSm80ILi8ELi2ELb0EN4cute5tupleIJNS5_1CILi128EEENS7_ILi64EEENS7_ILi192EEEEEELi192ENS_10bfloat16_tEfNS_4arch4Sm80ELb0ELb1ELb0ELb0ELb1ELb0ELb1ELb1EEENS1_21CollectiveEpilogueFwdINS6_IJS8_SA_S9_EEENS6_IJNS7_ILi1EEESI_SI_EEESC_SE_Li256ELb0ELb1ELb1ELb0EEENS1_19SingleTileSchedulerILb0ELb1ELb1ELi128EEEEEEEEEvNT_6ParamsE:
        .type           _ZN7cutlass13device_kernelIN5flash19enable_sm80_to_sm89INS1_16FlashAttnFwdSm80INS1_25CollectiveMainloopFwdSm80ILi8ELi2ELb0EN4cute5tupleIJNS5_1CILi128EEENS7_ILi64EEENS7_ILi192EEEEEELi192ENS_10bfloat16_tEfNS_4arch4Sm80ELb0ELb1ELb0ELb0ELb1ELb0ELb1ELb1EEENS1_21CollectiveEpilogueFwdINS6_IJS8_SA_S9_EEENS6_IJNS7_ILi1EEESI_SI_EEESC_SE_Li256ELb0ELb1ELb1ELb0EEENS1_19SingleTileSchedulerILb0ELb1ELb1ELi128EEEEEEEEEvNT_6ParamsE,@function
        .size           _ZN7cutlass13device_kernelIN5flash19enable_sm80_to_sm89INS1_16FlashAttnFwdSm80INS1_25CollectiveMainloopFwdSm80ILi8ELi2ELb0EN4cute5tupleIJNS5_1CILi128EEENS7_ILi64EEENS7_ILi192EEEEEELi192ENS_10bfloat16_tEfNS_4arch4Sm80ELb0ELb1ELb0ELb0ELb1ELb0ELb1ELb1EEENS1_21CollectiveEpilogueFwdINS6_IJS8_SA_S9_EEENS6_IJNS7_ILi1EEESI_SI_EEESC_SE_Li256ELb0ELb1ELb1ELb0EEENS1_19SingleTileSchedulerILb0ELb1ELb1ELi128EEEEEEEEEvNT_6ParamsE,(.L_x_30 - _ZN7cutlass13device_kernelIN5flash19enable_sm80_to_sm89INS1_16FlashAttnFwdSm80INS1_25CollectiveMainloopFwdSm80ILi8ELi2ELb0EN4cute5tupleIJNS5_1CILi128EEENS7_ILi64EEENS7_ILi192EEEEEELi192ENS_10bfloat16_tEfNS_4arch4Sm80ELb0ELb1ELb0ELb0ELb1ELb0ELb1ELb1EEENS1_21CollectiveEpilogueFwdINS6_IJS8_SA_S9_EEENS6_IJNS7_ILi1EEESI_SI_EEESC_SE_Li256ELb0ELb1ELb1ELb0EEENS1_19SingleTileSchedulerILb0ELb1ELb1ELi128EEEEEEEEEvNT_6ParamsE)
        .other          _ZN7cutlass13device_kernelIN5flash19enable_sm80_to_sm89INS1_16FlashAttnFwdSm80INS1_25CollectiveMainloopFwdSm80ILi8ELi2ELb0EN4cute5tupleIJNS5_1CILi128EEENS7_ILi64EEENS7_ILi192EEEEEELi192ENS_10bfloat16_tEfNS_4arch4Sm80ELb0ELb1ELb0ELb0ELb1ELb0ELb1ELb1EEENS1_21CollectiveEpilogueFwdINS6_IJS8_SA_S9_EEENS6_IJNS7_ILi1EEESI_SI_EEESC_SE_Li256ELb0ELb1ELb1ELb0EEENS1_19SingleTileSchedulerILb0ELb1ELb1ELi128EEEEEEEEEvNT_6ParamsE,@"STO_CUDA_ENTRY STV_DEFAULT"
_ZN7cutlass13device_kernelIN5flash19enable_sm80_to_sm89INS1_16FlashAttnFwdSm80INS1_25CollectiveMainloopFwdSm80ILi8ELi2ELb0EN4cute5tupleIJNS5_1CILi128EEENS7_ILi64EEENS7_ILi192EEEEEELi192ENS_10bfloat16_tEfNS_4arch4Sm80ELb0ELb1ELb0ELb0ELb1ELb0ELb1ELb1EEENS1_21CollectiveEpilogueFwdINS6_IJS8_SA_S9_EEENS6_IJNS7_ILi1EEESI_SI_EEESC_SE_Li256ELb0ELb1ELb1ELb0EEENS1_19SingleTileSchedulerILb0ELb1ELb1ELi128EEEEEEEEEvNT_6ParamsE:
[----:B------:R-:W-:Y:S01]  /*0000*/  LDC R1, c[0x0][0x37c] ;  /* 0x0000df00ff017b82 */ /* 0x000fe20000000800 */
[----:B------:R-:W-:Y:S05]  /*0010*/  EXIT ;  /* 0x000000000000794d */ /* 0x000fea0003800000 */
.L_x_12:
        /* <DEDUP_REMOVED lines=14> */
.L_x_30:


//--------------------- .text._ZN7cutlass13device_kernelIN5flash19enable_sm80_to_sm89INS1_16FlashAttnFwdSm80INS1_25CollectiveMainloopFwdSm80ILi8ELi2ELb0EN4cute5tupleIJNS5_1CILi128EEENS7_ILi64EEENS7_ILi192EEEEEELi192ENS_10bfloat16_tEfNS_4arch4Sm80ELb0ELb1ELb0ELb1ELb1ELb0ELb1ELb1EEENS1_21CollectiveEpilogueFwdINS6_IJS8_SA_S9_EEENS6_IJNS7_ILi1EEESI_SI_EEESC_SE_Li256ELb1ELb1ELb1ELb0EEENS1_36VarlenDynamicPersistentTileSchedulerILi128ELi64ELi256ELi256ELb1ELb1ELb0ELb1ELb0ELb1EEEEEEEEEvNT_6ParamsE --------------------------
	.section	.text._ZN7cutlass13device_kernelIN5flash19enable_sm80_to_sm89INS1_16FlashAttnFwdSm80INS1_25CollectiveMainloopFwdSm80ILi8ELi2ELb0EN4cute5tupleIJNS5_1CILi128EEENS7_ILi64EEENS7_ILi192EEEEEELi192ENS_10bfloat16_tEfNS_4arch4Sm80ELb0ELb1ELb0ELb1ELb1ELb0ELb1ELb1EEENS1_21CollectiveEpilogueFwdINS6_IJS8_SA_S9_EEENS6_IJNS7_ILi1EEESI_SI_EEESC_SE_Li256ELb1ELb1ELb1ELb0EEENS1_36VarlenDynamicPersistentTileSchedulerILi128ELi64ELi256ELi256ELb1ELb1ELb0ELb1ELb0ELb1EEEEEEEEEvNT_6ParamsE,"ax",@progbits
	.align	128
.text._ZN7cutlass13device_kernelIN5flash19enable_sm80_to_sm89INS1_16FlashAttnFwdSm80INS1_25CollectiveMainloopFwdSm80ILi8ELi2ELb0EN4cute5tupleIJNS5_1CILi128EEENS7_ILi64EEENS7_ILi192EEEEEELi192ENS_10bfloat16_tEfNS_4arch4Sm80ELb0ELb1ELb0ELb1ELb1ELb0ELb1ELb1EEENS1_21CollectiveEpilogueFwdINS6_IJS8_SA_S9_EEENS6_IJNS7_ILi1EEESI_SI_EEESC_SE_Li256ELb1ELb1ELb1ELb0EEENS1_36VarlenDynamicPersistentTileSchedulerILi128ELi64ELi256ELi256ELb1ELb1ELb0ELb1ELb0ELb1EEEEEEEEEvNT_6ParamsE:
        .type           _ZN7cutlass13device_kernelIN5flash19enable_sm80_to_sm89INS1_16FlashAttnFwdSm80INS1_25CollectiveMainloopFwdSm80ILi8ELi2ELb0EN4cute5tupleIJNS5_1CILi128EEENS7_ILi64EEENS7_ILi192EEEEEELi192ENS_10bfloat16_tEfNS_4arch4Sm80ELb0ELb1ELb0ELb1ELb1ELb0ELb1ELb1EEENS1_21CollectiveEpilogueFwdINS6_IJS8_SA_S9_EEENS6_IJNS7_ILi1EEESI_SI_EEESC_SE_Li256ELb1ELb1ELb1ELb0EEENS1_36VarlenDynamicPersistentTileSchedulerILi128ELi64ELi256ELi256ELb1ELb1ELb0ELb1ELb0ELb1EEEEEEEEEvNT_6ParamsE,@function
        .size           _ZN7cutlass13device_kernelIN5flash19enable_sm80_to_sm89INS1_16FlashAttnFwdSm80INS1_25CollectiveMainloopFwdSm80ILi8ELi2ELb0EN4cute5tupleIJNS5_1CILi128EEENS7_ILi64EEENS7_ILi192EEEEEELi192ENS_10bfloat16_tEfNS_4arch4Sm80ELb0ELb1ELb0ELb1ELb1ELb0ELb1ELb1EEENS1_21CollectiveEpilogueFwdINS6_IJS8_SA_S9_EEENS6_IJNS7_ILi1EEESI_SI_EEESC_SE_Li256ELb1ELb1ELb1ELb0EEENS1_36VarlenDynamicPersistentTileSchedulerILi128ELi64ELi256ELi256ELb1ELb1ELb0ELb1ELb0ELb1EEEEEEEEEvNT_6ParamsE,(.L_x_31 - _ZN7cutlass13device_kernelIN5flash19enable_sm80_to_sm89INS1_16FlashAttnFwdSm80INS1_25CollectiveMainloopFwdSm80ILi8ELi2ELb0EN4cute5tupleIJNS5_1CILi128EEENS7_ILi64EEENS7_ILi192EEEEEELi192ENS_10bfloat16_tEfNS_4arch4Sm80ELb0ELb1ELb0ELb1ELb1ELb0ELb1ELb1EEENS1_21CollectiveEpilogueFwdINS6_IJS8_SA_S9_EEENS6_IJNS7_ILi1EEESI_SI_EEESC_SE_Li256ELb1ELb1ELb1ELb0EEENS1_36VarlenDynamicPersistentTileSchedulerILi128ELi64ELi256ELi256ELb1ELb1ELb0ELb1ELb0ELb1EEEEEEEEEvNT_6ParamsE)
        .other          _ZN7cutlass13device_kernelIN5flash19enable_sm80_to_sm89INS1_16FlashAttnFwdSm80INS1_25CollectiveMainloopFwdSm80ILi8ELi2ELb0EN4cute5tupleIJNS5_1CILi128EEENS7_ILi64EEENS7_ILi192EEEEEELi192ENS_10bfloat16_tEfNS_4arch4Sm80ELb0ELb1ELb0ELb1ELb1ELb0ELb1ELb1EEENS1_21CollectiveEpilogueFwdINS6_IJS8_SA_S9_EEENS6_IJNS7_ILi1EEESI_SI_EEESC_SE_Li256ELb1ELb1ELb1ELb0EEENS1_36VarlenDynamicPersistentTileSchedulerILi128ELi64ELi256ELi256ELb1ELb1ELb0ELb1ELb0ELb1EEEEEEEEEvNT_6ParamsE,@"STO_CUDA_ENTRY STV_DEFAULT"
_ZN7cutlass13device_kernelIN5flash19enable_sm80_to_sm89INS1_16FlashAttnFwdSm80INS1_25CollectiveMainloopFwdSm80ILi8ELi2ELb0EN4cute5tupleIJNS5_1CILi128EEENS7_ILi64EEENS7_ILi192EEEEEELi192ENS_10bfloat16_tEfNS_4arch4Sm80ELb0ELb1ELb0ELb1ELb1ELb0ELb1ELb1EEENS1_21CollectiveEpilogueFwdINS6_IJS8_SA_S9_EEENS6_IJNS7_ILi1EEESI_SI_EEESC_SE_Li256ELb1ELb1ELb1ELb0EEENS1_36VarlenDynamicPersistentTileSchedulerILi128ELi64ELi256ELi256ELb1ELb1ELb0ELb1ELb0ELb1EEEEEEEEEvNT_6ParamsE:
[----:B------:R-:W-:Y:S01]  /*0000*/  LDC R1, c[0x0][0x37c] ;  /* 0x0000df00ff017b82 */ /* 0x000fe20000000800 */
[----:B------:R-:W-:Y:S05]  /*0010*/  EXIT ;  /* 0x000000000000794d */ /* 0x000fea0003800000 */
.L_x_13:
        /* <DEDUP_REMOVED lines=14> */
.L_x_31:


//--------------------- .text._ZN7cutlass13device_kernelIN5flash19enable_sm80_to_sm89INS1_16FlashAttnFwdSm80INS1_25CollectiveMainloopFwdSm80ILi8ELi2ELb0EN4cute5tupleIJNS5_1CILi128EEENS7_ILi64EEENS7_ILi192EEEEEELi192ENS_10bfloat16_tEfNS_4arch4Sm80ELb0ELb1ELb0ELb1ELb1ELb1ELb1ELb1EEENS1_21CollectiveEpilogueFwdINS6_IJS8_SA_S9_EEENS6_IJNS7_ILi1EEESI_SI_EEESC_SE_Li256ELb1ELb1ELb1ELb0EEENS1_36VarlenDynamicPersistentTileSchedulerILi128ELi64ELi256ELi256ELb1ELb1ELb0ELb1ELb0ELb1EEEEEEEEEvNT_6ParamsE --------------------------
	.section	.text._ZN7cutlass13device_kernelIN5flash19enable_sm80_to_sm89INS1_16FlashAttnFwdSm80INS1_25CollectiveMainloopFwdSm80ILi8ELi2ELb0EN4cute5tupleIJNS5_1CILi128EEENS7_ILi64EEENS7_ILi192EEEEEELi192ENS_10bfloat16_tEfNS_4arch4Sm80ELb0ELb1ELb0ELb1ELb1ELb1ELb1ELb1EEENS1_21CollectiveEpilogueFwdINS6_IJS8_SA_S9_EEENS6_IJNS7_ILi1EEESI_SI_EEESC_SE_Li256ELb1ELb1ELb1ELb0EEENS1_36VarlenDynamicPersistentTileSchedulerILi128ELi64ELi256ELi256ELb1ELb1ELb0ELb1ELb0ELb1EEEEEEEEEvNT_6ParamsE,"ax",@progbits
	.align	128
.text._ZN7cutlass13device_kernelIN5flash19enable_sm80_to_sm89INS1_16FlashAttnFwdSm80INS1_25CollectiveMainloopFwdSm80ILi8ELi2ELb0EN4cute5tupleIJNS5_1CILi128EEENS7_ILi64EEENS7_ILi192EEEEEELi192ENS_10bfloat16_tEfNS_4arch4Sm80ELb0ELb1ELb0ELb1ELb1ELb1ELb1ELb1EEENS1_21CollectiveEpilogueFwdINS6_IJS8_SA_S9_EEENS6_IJNS7_ILi1EEESI_SI_EEESC_SE_Li256ELb1ELb1ELb1ELb0EEENS1_36VarlenDynamicPersistentTileSchedulerILi128ELi64ELi256ELi256ELb1ELb1ELb0ELb1ELb0ELb1EEEEEEEEEvNT_6ParamsE:
        .type           _ZN7cutlass13device_kernelIN5flash19enable_sm80_to_sm89INS1_16FlashAttnFwdSm80INS1_25CollectiveMainloopFwdSm80ILi8ELi2ELb0EN4cute5tupleIJNS5_1CILi128EEENS7_ILi64EEENS7_ILi192EEEEEELi192ENS_10bfloat16_tEfNS_4arch4Sm80ELb0ELb1ELb0ELb1ELb1ELb1ELb1ELb1EEENS1_21CollectiveEpilogueFwdINS6_IJS8_SA_S9_EEENS6_IJNS7_ILi1EEESI_SI_EEESC_SE_Li256ELb1ELb1ELb1ELb0EEENS1_36VarlenDynamicPersistentTileSchedulerILi128ELi64ELi256ELi256ELb1ELb1ELb0ELb1ELb0ELb1EEEEEEEEEvNT_6ParamsE,@function
        .size           _ZN7cutlass13device_kernelIN5flash19enable_sm80_to_sm89INS1_16FlashAttnFwdSm80INS1_25CollectiveMainloopFwdSm80ILi8ELi2ELb0EN4cute5tupleIJNS5_1CILi128EEENS7_ILi64EEENS7_ILi192EEEEEELi192ENS_10bfloat16_tEfNS_4arch4Sm80ELb0ELb1ELb0ELb1ELb1ELb1ELb1ELb1EEENS1_21CollectiveEpilogueFwdINS6_IJS8_SA_S9_EEENS6_IJNS7_ILi1EEESI_SI_EEESC_SE_Li256ELb1ELb1ELb1ELb0EEENS1_36VarlenDynamicPersistentTileSchedulerILi128ELi64ELi256ELi256ELb1ELb1ELb0ELb1ELb0ELb1EEEEEEEEEvNT_6ParamsE,(.L_x_32 - _ZN7cutlass13device_kernelIN5flash19enable_sm80_to_sm89INS1_16FlashAttnFwdSm80INS1_25CollectiveMainloopFwdSm80ILi8ELi2ELb0EN4cute5tupleIJNS5_1CILi128EEENS7_ILi64EEENS7_ILi192EEEEEELi192ENS_10bfloat16_tEfNS_4arch4Sm80ELb0ELb1ELb0ELb1ELb1ELb1ELb1ELb1EEENS1_21CollectiveEpilogueFwdINS6_IJS8_SA_S9_EEENS6_IJNS7_ILi1EEESI_SI_EEESC_SE_Li256ELb1ELb1ELb1ELb0EEENS1_36VarlenDynamicPersistentTileSchedulerILi128ELi64ELi256ELi256ELb1ELb1ELb0ELb1ELb0ELb1EEEEEEEEEvNT_6ParamsE)
        .other          _ZN7cutlass13device_kernelIN5flash19enable_sm80_to_sm89INS1_16FlashAttnFwdSm80INS1_25CollectiveMainloopFwdSm80ILi8ELi2ELb0EN4cute5tupleIJNS5_1CILi128EEENS7_ILi64EEENS7_ILi192EEEEEELi192ENS_10bfloat16_tEfNS_4arch4Sm80ELb0ELb1ELb0ELb1ELb1ELb1ELb1ELb1EEENS1_21CollectiveEpilogueFwdINS6_IJS8_SA_S9_EEENS6_IJNS7_ILi1EEESI_SI_EEESC_SE_Li256ELb1ELb1ELb1ELb0EEENS1_36VarlenDynamicPersistentTileSchedulerILi128ELi64ELi256ELi256ELb1ELb1ELb0ELb1ELb0ELb1EEEEEEEEEvNT_6ParamsE,@"STO_CUDA_ENTRY STV_DEFAULT"
_ZN7cutlass13device_kernelIN5flash19enable_sm80_to_sm89INS1_16FlashAttnFwdSm80INS1_25CollectiveMainloopFwdSm80ILi8ELi2ELb0EN4cute5tupleIJNS5_1CILi128EEENS7_ILi64EEENS7_ILi192EEEEEELi192ENS_10bfloat16_tEfNS_4arch4Sm80ELb0ELb1ELb0ELb1ELb1ELb1ELb1ELb1EEENS1_21CollectiveEpilogueFwdINS6_IJS8_SA_S9_EEENS6_IJNS7_ILi1EEESI_SI_EEESC_SE_Li256ELb1ELb1ELb1ELb0EEENS1_36VarlenDynamicPersistentTileSchedulerILi128ELi64ELi256ELi256ELb1ELb1ELb0ELb1ELb0ELb1EEEEEEEEEvNT_6ParamsE:
[----:B------:R-:W-:Y:S01]  /*0000*/  LDC R1, c[0x0][0x37c] ;  /* 0x0000df00ff017b82 */ /* 0x000fe20000000800 */
[----:B------:R-:W-:Y:S05]  /*0010*/  EXIT ;  /* 0x000000000000794d */ /* 0x000fea0003800000 */
.L_x_14:
        /* <DEDUP_REMOVED lines=14> */
.L_x_32:


//--------------------- .text._ZN7cutlass13device_kernelIN5flash19enable_sm80_to_sm89INS1_16FlashAttnFwdSm80INS1_25CollectiveMainloopFwdSm80ILi8ELi2ELb0EN4cute5tupleIJNS5_1CILi128EEENS7_ILi64EEENS7_ILi192EEEEEELi192ENS_10bfloat16_tEfNS_4arch4Sm80ELb1ELb0ELb0ELb0ELb1ELb0ELb1ELb1EEENS1_21CollectiveEpilogueFwdINS6_IJS8_SA_S9_EEENS6_IJNS7_ILi1EEESI_SI_EEESC_SE_Li256ELb0ELb1ELb1ELb0EEENS1_30DynamicPersistentTileSchedulerILi256ELi256ELb1ELb1ELb0EEEEEEEEEvNT_6ParamsE --------------------------
	.section	.text._ZN7cutlass13device_kernelIN5flash19enable_sm80_to_sm89INS1_16FlashAttnFwdSm80INS1_25CollectiveMainloopFwdSm80ILi8ELi2ELb0EN4cute5tupleIJNS5_1CILi128EEENS7_ILi64EEENS7_ILi192EEEEEELi192ENS_10bfloat16_tEfNS_4arch4Sm80ELb1ELb0ELb0ELb0ELb1ELb0ELb1ELb1EEENS1_21CollectiveEpilogueFwdINS6_IJS8_SA_S9_EEENS6_IJNS7_ILi1EEESI_SI_EEESC_SE_Li256ELb0ELb1ELb1ELb0EEENS1_30DynamicPersistentTileSchedulerILi256ELi256ELb1ELb1ELb0EEEEEEEEEvNT_6ParamsE,"ax",@progbits
	.align	128
.text._ZN7cutlass13device_kernelIN5flash19enable_sm80_to_sm89INS1_16FlashAttnFwdSm80INS1_25CollectiveMainloopFwdSm80ILi8ELi2ELb0EN4cute5tupleIJNS5_1CILi128EEENS7_ILi64EEENS7_ILi192EEEEEELi192ENS_10bfloat16_tEfNS_4arch4Sm80ELb1ELb0ELb0ELb0ELb1ELb0ELb1ELb1EEENS1_21CollectiveEpilogueFwdINS6_IJS8_SA_S9_EEENS6_IJNS7_ILi1EEESI_SI_EEESC_SE_Li256ELb0ELb1ELb1ELb0EEENS1_30DynamicPersistentTileSchedulerILi256ELi256ELb1ELb1ELb0EEEEEEEEEvNT_6ParamsE:
        .type           _ZN7cutlass13device_kernelIN5flash19enable_sm80_to_sm89INS1_16FlashAttnFwdSm80INS1_25CollectiveMainloopFwdSm80ILi8ELi2ELb0EN4cute5tupleIJNS5_1CILi128EEENS7_ILi64EEENS7_ILi192EEEEEELi192ENS_10bfloat16_tEfNS_4arch4Sm80ELb1ELb0ELb0ELb0ELb1ELb0ELb1ELb1EEENS1_21CollectiveEpilogueFwdINS6_IJS8_SA_S9_EEENS6_IJNS7_ILi1EEESI_SI_EEESC_SE_Li256ELb0ELb1ELb1ELb0EEENS1_30DynamicPersistentTileSchedulerILi256ELi256ELb1ELb1ELb0EEEEEEEEEvNT_6ParamsE,@function
        .size           _ZN7cutlass13device_kernelIN5flash19enable_sm80_to_sm89INS1_16FlashAttnFwdSm80INS1_25CollectiveMainloopFwdSm80ILi8ELi2ELb0EN4cute5tupleIJNS5_1CILi128EEENS7_ILi64EEENS7_ILi192EEEEEELi192ENS_10bfloat16_tEfNS_4arch4Sm80ELb1ELb0ELb0ELb0ELb1ELb0ELb1ELb1EEENS1_21CollectiveEpilogueFwdINS6_IJS8_SA_S9_EEENS6_IJNS7_ILi1EEESI_SI_EEESC_SE_Li256ELb0ELb1ELb1ELb0EEENS1_30DynamicPersistentTileSchedulerILi256ELi256ELb1ELb1ELb0EEEEEEEEEvNT_6ParamsE,(.L_x_33 - _ZN7cutlass13device_kernelIN5flash19enable_sm80_to_sm89INS1_16FlashAttnFwdSm80INS1_25CollectiveMainloopFwdSm80ILi8ELi2ELb0EN4cute5tupleIJNS5_1CILi128EEENS7_ILi64EEENS7_ILi192EEEEEELi192ENS_10bfloat16_tEfNS_4arch4Sm80ELb1ELb0ELb0ELb0ELb1ELb0ELb1ELb1EEENS1_21CollectiveEpilogueFwdINS6_IJS8_SA_S9_EEENS6_IJNS7_ILi1EEESI_SI_EEESC_SE_Li256ELb0ELb1ELb1ELb0EEENS1_30DynamicPersistentTileSchedulerILi256ELi256ELb1ELb1ELb0EEEEEEEEEvNT_6ParamsE)
        .other          _ZN7cutlass13device_kernelIN5flash19enable_sm80_to_sm89INS1_16FlashAttnFwdSm80INS1_25CollectiveMainloopFwdSm80ILi8ELi2ELb0EN4cute5tupleIJNS5_1CILi128EEENS7_ILi64EEENS7_ILi192EEEEEELi192ENS_10bfloat16_tEfNS_4arch4Sm80ELb1ELb0ELb0ELb0ELb1ELb0ELb1ELb1EEENS1_21CollectiveEpilogueFwdINS6_IJS8_SA_S9_EEENS6_IJNS7_ILi1EEESI_SI_EEESC_SE_Li256ELb0ELb1ELb1ELb0EEENS1_30DynamicPersistentTileSchedulerILi256ELi256ELb1ELb1ELb0EEEEEEEEEvNT_6ParamsE,@"STO_CUDA_ENTRY STV_DEFAULT"
_ZN7cutlass13device_kernelIN5flash19enable_sm80_to_sm89INS1_16FlashAttnFwdSm80INS1_25CollectiveMainloopFwdSm80ILi8ELi2ELb0EN4cute5tupleIJNS5_1CILi128EEENS7_ILi64EEENS7_ILi192EEEEEELi192ENS_10bfloat16_tEfNS_4arch4Sm80ELb1ELb0ELb0ELb0ELb1ELb0ELb1ELb1EEENS1_21CollectiveEpilogueFwdINS6_IJS8_SA_S9_EEENS6_IJNS7_ILi1EEESI_SI_EEESC_SE_Li256ELb0ELb1ELb1ELb0EEENS1_30DynamicPersistentTileSchedulerILi256ELi256ELb1ELb1ELb0EEEEEEEEEvNT_6ParamsE:
[----:B------:R-:W-:Y:S01]  /*0000*/  LDC R1, c[0x0][0x37c] ;  /* 0x0000df00ff017b82 */ /* 0x000fe20000000800 */
[----:B------:R-:W-:Y:S05]  /*0010*/  EXIT ;  /* 0x000000000000794d */ /* 0x000fea0003800000 */
.L_x_15:
        /* <DEDUP_REMOVED lines=14> */
.L_x_33:


//--------------------- .text._ZN7cutlass13device_kernelIN5flash19enable_sm80_to_sm89INS1_16FlashAttnFwdSm80INS1_25CollectiveMainloopFwdSm80ILi8ELi2ELb0EN4cute5tupleIJNS5_1CILi128EEENS7_ILi64EEENS7_ILi192EEEEEELi192ENS_10bfloat16_tEfNS_4arch4Sm80ELb1ELb0ELb0ELb1ELb1ELb0ELb1ELb1EEENS1_21CollectiveEpilogueFwdINS6_IJS8_SA_S9_EEENS6_IJNS7_ILi1EEESI_SI_EEESC_SE_Li256ELb1ELb1ELb1ELb0EEENS1_36VarlenDynamicPersistentTileSchedulerILi128ELi64ELi256ELi256ELb1ELb1ELb0ELb1ELb1ELb1EEEEEEEEEvNT_6ParamsE --------------------------
	.section	.text._ZN7cutlass13device_kernelIN5flash19enable_sm80_to_sm89INS1_16FlashAttnFwdSm80INS1_25CollectiveMainloopFwdSm80ILi8ELi2ELb0EN4cute5tupleIJNS5_1CILi128EEENS7_ILi64EEENS7_ILi192EEEEEELi192ENS_10bfloat16_tEfNS_4arch4Sm80ELb1ELb0ELb0ELb1ELb1ELb0ELb1ELb1EEENS1_21CollectiveEpilogueFwdINS6_IJS8_SA_S9_EEENS6_IJNS7_ILi1EEESI_SI_EEESC_SE_Li256ELb1ELb1ELb1ELb0EEENS1_36VarlenDynamicPersistentTileSchedulerILi128ELi64ELi256ELi256ELb1ELb1ELb0ELb1ELb1ELb1EEEEEEEEEvNT_6ParamsE,"ax",@progbits
	.align	128
.text._ZN7cutlass13device_kernelIN5flash19enable_sm80_to_sm89INS1_16FlashAttnFwdSm80INS1_25CollectiveMainloopFwdSm80ILi8ELi2ELb0EN4cute5tupleIJNS5_1CILi128EEENS7_ILi64EEENS7_ILi192EEEEEELi192ENS_10bfloat16_tEfNS_4arch4Sm80ELb1ELb0ELb0ELb1ELb1ELb0ELb1ELb1EEENS1_21CollectiveEpilogueFwdINS6_IJS8_SA_S9_EEENS6_IJNS7_ILi1EEESI_SI_EEESC_SE_Li256ELb1ELb1ELb1ELb0EEENS1_36VarlenDynamicPersistentTileSchedulerILi128ELi64ELi256ELi256ELb1ELb1ELb0ELb1ELb1ELb1EEEEEEEEEvNT_6ParamsE:
        .type           _ZN7cutlass13device_kernelIN5flash19enable_sm80_to_sm89INS1_16FlashAttnFwdSm80INS1_25CollectiveMainloopFwdSm80ILi8ELi2ELb0EN4cute5tupleIJNS5_1CILi128EEENS7_ILi64EEENS7_ILi192EEEEEELi192ENS_10bfloat16_tEfNS_4arch4Sm80ELb1ELb0ELb0ELb1ELb1ELb0ELb1ELb1EEENS1_21CollectiveEpilogueFwdINS6_IJS8_SA_S9_EEENS6_IJNS7_ILi1EEESI_SI_EEESC_SE_Li256ELb1ELb1ELb1ELb0EEENS1_36VarlenDynamicPersistentTileSchedulerILi128ELi64ELi256ELi256ELb1ELb1ELb0ELb1ELb1ELb1EEEEEEEEEvNT_6ParamsE,@function
        .size           _ZN7cutlass13device_kernelIN5flash19enable_sm80_to_sm89INS1_16FlashAttnFwdSm80INS1_25CollectiveMainloopFwdSm80ILi8ELi2ELb0EN4cute5tupleIJNS5_1CILi128EEENS7_ILi64EEENS7_ILi192EEEEEELi192ENS_10bfloat16_tEfNS_4arch4Sm80ELb1ELb0ELb0ELb1ELb1ELb0ELb1ELb1EEENS1_21CollectiveEpilogueFwdINS6_IJS8_SA_S9_EEENS6_IJNS7_ILi1EEESI_SI_EEESC_SE_Li256ELb1ELb1ELb1ELb0EEENS1_36VarlenDynamicPersistentTileSchedulerILi128ELi64ELi256ELi256ELb1ELb1ELb0ELb1ELb1ELb1EEEEEEEEEvNT_6ParamsE,(.L_x_34 - _ZN7cutlass13device_kernelIN5flash19enable_sm80_to_sm89INS1_16FlashAttnFwdSm80INS1_25CollectiveMainloopFwdSm80ILi8ELi2ELb0EN4cute5tupleIJNS5_1CILi128EEENS7_ILi64EEENS7_ILi192EEEEEELi192ENS_10bfloat16_tEfNS_4arch4Sm80ELb1ELb0ELb0ELb1ELb1ELb0ELb1ELb1EEENS1_21CollectiveEpilogueFwdINS6_IJS8_SA_S9_EEENS6_IJNS7_ILi1EEESI_SI_EEESC_SE_Li256ELb1ELb1ELb1ELb0EEENS1_36VarlenDynamicPersistentTileSchedulerILi128ELi64ELi256ELi256ELb1ELb1ELb0ELb1ELb1ELb1EEEEEEEEEvNT_6ParamsE)
        .other          _ZN7cutlass13device_kernelIN5flash19enable_sm80_to_sm89INS1_16FlashAttnFwdSm80INS1_25CollectiveMainloopFwdSm80ILi8ELi2ELb0EN4cute5tupleIJNS5_1CILi128EEENS7_ILi64EEENS7_ILi192EEEEEELi192ENS_10bfloat16_tEfNS_4arch4Sm80ELb1ELb0ELb0ELb1ELb1ELb0ELb1ELb1EEENS1_21CollectiveEpilogueFwdINS6_IJS8_SA_S9_EEENS6_IJNS7_ILi1EEESI_SI_EEESC_SE_Li256ELb1ELb1ELb1ELb0EEENS1_36VarlenDynamicPersistentTileSchedulerILi128ELi64ELi256ELi256ELb1ELb1ELb0ELb1ELb1ELb1EEEEEEEEEvNT_6ParamsE,@"STO_CUDA_ENTRY STV_DEFAULT"
_ZN7cutlass13device_kernelIN5flash19enable_sm80_to_sm89INS1_16FlashAttnFwdSm80INS1_25CollectiveMainloopFwdSm80ILi8ELi2ELb0EN4cute5tupleIJNS5_1CILi128EEENS7_ILi64EEENS7_ILi192EEEEEELi192ENS_10bfloat16_tEfNS_4arch4Sm80ELb1ELb0ELb0ELb1ELb1ELb0ELb1ELb1EEENS1_21CollectiveEpilogueFwdINS6_IJS8_SA_S9_EEENS6_IJNS7_ILi1EEESI_SI_EEESC_SE_Li256ELb1ELb1ELb1ELb0EEENS1_36VarlenDynamicPersistentTileSchedulerILi128ELi64ELi256ELi256ELb1ELb1ELb0ELb1ELb1ELb1EEEEEEEEEvNT_6ParamsE:
[----:B------:R-:W-:Y:S01]  /*0000*/  LDC R1, c[0x0][0x37c] ;  /* 0x0000df00ff017b82 */ /* 0x000fe20000000800 */
[----:B------:R-:W-:Y:S05]  /*0010*/  EXIT ;  /* 0x000000000000794d */ /* 0x000fea0003800000 */
.L_x_16:
        /* <DEDUP_REMOVED lines=14> */
.L_x_34:


//--------------------- .text._ZN7cutlass13device_kernelIN5flash19enable_sm80_to_sm89INS1_16FlashAttnFwdSm80INS1_25CollectiveMainloopFwdSm80ILi8ELi2ELb0EN4cute5tupleIJNS5_1CILi128EEENS7_ILi64EEENS7_ILi192EEEEEELi192ENS_10bfloat16_tEfNS_4arch4Sm80ELb1ELb0ELb0ELb1ELb1ELb1ELb1ELb1EEENS1_21CollectiveEpilogueFwdINS6_IJS8_SA_S9_EEENS6_IJNS7_ILi1EEESI_SI_EEESC_SE_Li256ELb1ELb1ELb1ELb0EEENS1_36VarlenDynamicPersistentTileSchedulerILi128ELi64ELi256ELi256ELb1ELb1ELb0ELb1ELb1ELb1EEEEEEEEEvNT_6ParamsE --------------------------
	.section	.text._ZN7cutlass13device_kernelIN5flash19enable_sm80_to_sm89INS1_16FlashAttnFwdSm80INS1_25CollectiveMainloopFwdSm80ILi8ELi2ELb0EN4cute5tupleIJNS5_1CILi128EEENS7_ILi64EEENS7_ILi192EEEEEELi192ENS_10bfloat16_tEfNS_4arch4Sm80ELb1ELb0ELb0ELb1ELb1ELb1ELb1ELb1EEENS1_21CollectiveEpilogueFwdINS6_IJS8_SA_S9_EEENS6_IJNS7_ILi1EEESI_SI_EEESC_SE_Li256ELb1ELb1ELb1ELb0EEENS1_36VarlenDynamicPersistentTileSchedulerILi128ELi64ELi256ELi256ELb1ELb1ELb0ELb1ELb1ELb1EEEEEEEEEvNT_6ParamsE,"ax",@progbits
	.align	128
.text._ZN7cutlass13device_kernelIN5flash19enable_sm80_to_sm89INS1_16FlashAttnFwdSm80INS1_25CollectiveMainloopFwdSm80ILi8ELi2ELb0EN4cute5tupleIJNS5_1CILi128EEENS7_ILi64EEENS7_ILi192EEEEEELi192ENS_10bfloat16_tEfNS_4arch4Sm80ELb1ELb0ELb0ELb1ELb1ELb1ELb1ELb1EEENS1_21CollectiveEpilogueFwdINS6_IJS8_SA_S9_EEENS6_IJNS7_ILi1EEESI_SI_EEESC_SE_Li256ELb1ELb1ELb1ELb0EEENS1_36VarlenDynamicPersistentTileSchedulerILi128ELi64ELi256ELi256ELb1ELb1ELb0ELb1ELb1ELb1EEEEEEEEEvNT_6ParamsE:
        .type           _ZN7cutlass13device_kernelIN5flash19enable_sm80_to_sm89INS1_16FlashAttnFwdSm80INS1_25CollectiveMainloopFwdSm80ILi8ELi2ELb0EN4cute5tupleIJNS5_1CILi128EEENS7_ILi64EEENS7_ILi192EEEEEELi192ENS_10bfloat16_tEfNS_4arch4Sm80ELb1ELb0ELb0ELb1ELb1ELb1ELb1ELb1EEENS1_21CollectiveEpilogueFwdINS6_IJS8_SA_S9_EEENS6_IJNS7_ILi1EEESI_SI_EEESC_SE_Li256ELb1ELb1ELb1ELb0EEENS1_36VarlenDynamicPersistentTileSchedulerILi128ELi64ELi256ELi256ELb1ELb1ELb0ELb1ELb1ELb1EEEEEEEEEvNT_6ParamsE,@function
        .size           _ZN7cutlass13device_kernelIN5flash19enable_sm80_to_sm89INS1_16FlashAttnFwdSm80INS1_25CollectiveMainloopFwdSm80ILi8ELi2ELb0EN4cute5tupleIJNS5_1CILi128EEENS7_ILi64EEENS7_ILi192EEEEEELi192ENS_10bfloat16_tEfNS_4arch4Sm80ELb1ELb0ELb0ELb1ELb1ELb1ELb1ELb1EEENS1_21CollectiveEpilogueFwdINS6_IJS8_SA_S9_EEENS6_IJNS7_ILi1EEESI_SI_EEESC_SE_Li256ELb1ELb1ELb1ELb0EEENS1_36VarlenDynamicPersistentTileSchedulerILi128ELi64ELi256ELi256ELb1ELb1ELb0ELb1ELb1ELb1EEEEEEEEEvNT_6ParamsE,(.L_x_35 - _ZN7cutlass13device_kernelIN5flash19enable_sm80_to_sm89INS1_16FlashAttnFwdSm80INS1_25CollectiveMainloopFwdSm80ILi8ELi2ELb0EN4cute5tupleIJNS5_1CILi128EEENS7_ILi64EEENS7_ILi192EEEEEELi192ENS_10bfloat16_tEfNS_4arch4Sm80ELb1ELb0ELb0ELb1ELb1ELb1ELb1ELb1EEENS1_21CollectiveEpilogueFwdINS6_IJS8_SA_S9_EEENS6_IJNS7_ILi1EEESI_SI_EEESC_SE_Li256ELb1ELb1ELb1ELb0EEENS1_36VarlenDynamicPersistentTileSchedulerILi128ELi64ELi256ELi256ELb1ELb1ELb0ELb1ELb1ELb1EEEEEEEEEvNT_6ParamsE)
        .other          _ZN7cutlass13device_kernelIN5flash19enable_sm80_to_sm89INS1_16FlashAttnFwdSm80INS1_25CollectiveMainloopFwdSm80ILi8ELi2ELb0EN4cute5tupleIJNS5_1CILi128EEENS7_ILi64EEENS7_ILi192EEEEEELi192ENS_10bfloat16_tEfNS_4arch4Sm80ELb1ELb0ELb0ELb1ELb1ELb1ELb1ELb1EEENS1_21CollectiveEpilogueFwdINS6_IJS8_SA_S9_EEENS6_IJNS7_ILi1EEESI_SI_EEESC_SE_Li256ELb1ELb1ELb1ELb0EEENS1_36VarlenDynamicPersistentTileSchedulerILi128ELi64ELi256ELi256ELb1ELb1ELb0ELb1ELb1ELb1EEEEEEEEEvNT_6ParamsE,@"STO_CUDA_ENTRY STV_DEFAULT"
_ZN7cutlass13device_kernelIN5flash19enable_sm80_to_sm89INS1_16FlashAttnFwdSm80INS1_25CollectiveMainloopFwdSm80ILi8ELi2ELb0EN4cute5tupleIJNS5_1CILi128EEENS7_ILi64EEENS7_ILi192EEEEEELi192ENS_10bfloat16_tEfNS_4arch4Sm80ELb1ELb0ELb0ELb1ELb1ELb1ELb1ELb1EEENS1_21CollectiveEpilogueFwdINS6_IJS8_SA_S9_EEENS6_IJNS7_ILi1EEESI_SI_EEESC_SE_Li256ELb1ELb1ELb1ELb0EEENS1_36VarlenDynamicPersistentTileSchedulerILi128ELi64ELi256ELi256ELb1ELb1ELb0ELb1ELb1ELb1EEEEEEEEEvNT_6ParamsE:
[----:B------:R-:W-:Y:S01]  /*0000*/  LDC R1, c[0x0][0x37c] ;  /* 0x0000df00ff017b82 */ /* 0x000fe20000000800 */
[----:B------:R-:W-:Y:S05]  /*0010*/  EXIT ;  /* 0x000000000000794d */ /* 0x000fea0003800000 */
.L_x_17:
        /* <DEDUP_REMOVED lines=14> */
.L_x_35:


//--------------------- .nv.shared.reserved.0     --------------------------
	.section	.nv.shared.reserved.0,"aw",@nobits
	.weak		__nv_reservedSMEM_offset_0_alias
	.size		__nv_reservedSMEM_offset_0_alias, 0, 64
	.other		__nv_reservedSMEM_offset_0_alias,@"STO_CUDA_RESERVED_SHARED STV_DEFAULT"
__nv_reservedSMEM_offset_0_alias:
	.zero		0
	.zero		64


//--------------------- .nv.global                --------------------------
	.section	.nv.global,"aw",@nobits
.nv.global:
	.type		_ZN78_INTERNAL_7009d4ec_42_flash_fwd_hdim192_bf16_paged_split_sm80_cu_ee213261_33024cute1_E,@object
	.size		_ZN78_INTERNAL_7009d4ec_42_flash_fwd_hdim192_bf16_paged_split_sm80_cu_ee213261_33024cute1_E,(_ZN78_INTERNAL_7009d4ec_42_flash_fwd_hdim192_bf16_paged_split_sm80_cu_ee213261_33024cuda3std3__45__cpo6cbeginE - _ZN78_INTERNAL_7009d4ec_42_flash_fwd_hdim192_bf16_paged_split_sm80_cu_ee213261_33024cute1_E)
_ZN78_INTERNAL_7009d4ec_42_flash_fwd_hdim192_bf16_paged_split_sm80_cu_ee213261_33024cute1_E:
	.zero		1
	.type		_ZN78_INTERNAL_7009d4ec_42_flash_fwd_hdim192_bf16_paged_split_sm80_cu_ee213261_33024cuda3std3__45__cpo6cbeginE,@object
	.size		_ZN78_INTERNAL_7009d4ec_42_flash_fwd_hdim192_bf16_paged_split_sm80_cu_ee213261_33024cuda3std3__45__cpo6cbeginE,(_ZN78_INTERNAL_7009d4ec_42_flash_fwd_hdim192_bf16_paged_split_sm80_cu_ee213261_33024cuda3std3__48in_placeE - _ZN78_INTERNAL_7009d4ec_42_flash_fwd_hdim192_bf16_paged_split_sm80_cu_ee213261_33024cuda3std3__45__cpo6cbeginE)
_ZN78_INTERNAL_7009d4ec_42_flash_fwd_hdim192_bf16_paged_split_sm80_cu_ee213261_33024cuda3std3__45__cpo6cbeginE:
	.zero		1
	.type		_ZN78_INTERNAL_7009d4ec_42_flash_fwd_hdim192_bf16_paged_split_sm80_cu_ee213261_33024cuda3std3__48in_placeE,@object
	.size		_ZN78_INTERNAL_7009d4ec_42_flash_fwd_hdim192_bf16_paged_split_sm80_cu_ee213261_33024cuda3std3__48in_placeE,(_ZN78_INTERNAL_7009d4ec_42_flash_fwd_hdim192_bf16_paged_split_sm80_cu_ee213261_33024cuda3std6ranges3__45__cpo9iter_moveE - _ZN78_INTERNAL_7009d4ec_42_flash_fwd_hdim192_bf16_paged_split_sm80_cu_ee213261_33024cuda3std3__48in_placeE)
_ZN78_INTERNAL_7009d4ec_42_flash_fwd_hdim192_bf16_paged_split_sm80_cu_ee213261_33024cuda3std3__48in_placeE:
	.zero		1
	.type		_ZN78_INTERNAL_7009d4ec_42_flash_fwd_hdim192_bf16_paged_split_sm80_cu_ee213261_33024cuda3std6ranges3__45__cpo9iter_moveE,@object
	.size		_ZN78_INTERNAL_7009d4ec_42_flash_fwd_hdim192_bf16_paged_split_sm80_cu_ee213261_33024cuda3std6ranges3__45__cpo9iter_moveE,(_ZN78_INTERNAL_7009d4ec_42_flash_fwd_hdim192_bf16_paged_split_sm80_cu_ee213261_33024cuda3std3__45__cpo5beginE - _ZN78_INTERNAL_7009d4ec_42_flash_fwd_hdim192_bf16_paged_split_sm80_cu_ee213261_33024cuda3std6ranges3__45__cpo9iter_moveE)
_ZN78_INTERNAL_7009d4ec_42_flash_fwd_hdim192_bf16_paged_split_sm80_cu_ee213261_33024cuda3std6ranges3__45__cpo9iter_moveE:
	.zero		1
	.type		_ZN78_INTERNAL_7009d4ec_42_flash_fwd_hdim192_bf16_paged_split_sm80_cu_ee213261_33024cuda3std3__45__cpo5beginE,@object
	.size		_ZN78_INTERNAL_7009d4ec_42_flash_fwd_hdim192_bf16_paged_split_sm80_cu_ee213261_33024cuda3std3__45__cpo5beginE,(_ZN78_INTERNAL_7009d4ec_42_flash_fwd_hdim192_bf16_paged_split_sm80_cu_ee213261_33024cuda3std3__480_GLOBAL__N__7009d4ec_42_flash_fwd_hdim192_bf16_paged_split_sm80_cu_ee213261_33026ignoreE - _ZN78_INTERNAL_7009d4ec_42_flash_fwd_hdim192_bf16_paged_split_sm80_cu_ee213261_33024cuda3std3__45__cpo5beginE)
_ZN78_INTERNAL_7009d4ec_42_flash_fwd_hdim192_bf16_paged_split_sm80_cu_ee213261_33024cuda3std3__45__cpo5beginE:
	.zero		1
	.type		_ZN78_INTERNAL_7009d4ec_42_flash_fwd_hdim192_bf16_paged_split_sm80_cu_ee213261_33024cuda3std3__480_GLOBAL__N__7009d4ec_42_flash_fwd_hdim192_bf16_paged_split_sm80_cu_ee213261_33026ignoreE,@object
	.size		_ZN78_INTERNAL_7009d4ec_42_flash_fwd_hdim192_bf16_paged_split_sm80_cu_ee213261_33024cuda3std3__480_GLOBAL__N__7009d4ec_42_flash_fwd_hdim192_bf16_paged_split_sm80_cu_ee213261_33026ignoreE,(_ZN78_INTERNAL_7009d4ec_42_flash_fwd_hdim192_bf16_paged_split_sm80_cu_ee213261_33024cute7productE - _ZN78_INTERNAL_7009d4ec_42_flash_fwd_hdim192_bf16_paged_split_sm80_cu_ee213261_33024cuda3std3__480_GLOBAL__N__7009d4ec_42_flash_fwd_hdim192_bf16_paged_split_sm80_cu_ee213261_33026ignoreE)
_ZN78_INTERNAL_7009d4ec_42_flash_fwd_hdim192_bf16_paged_split_sm80_cu_ee213261_33024cuda3std3__480_GLOBAL__N__7009d4ec_42_flash_fwd_hdim192_bf16_paged_split_sm80_cu_ee213261_33026ignoreE:
	.zero		1
	.type		_ZN78_INTERNAL_7009d4ec_42_flash_fwd_hdim192_bf16_paged_split_sm80_cu_ee213261_33024cute7productE,@object
	.size		_ZN78_INTERNAL_7009d4ec_42_flash_fwd_hdim192_bf16_paged_split_sm80_cu_ee213261_33024cute7productE,(_ZN78_INTERNAL_7009d4ec_42_flash_fwd_hdim192_bf16_paged_split_sm80_cu_ee213261_33024cuda3std3__45__cpo3endE - _ZN78_INTERNAL_7009d4ec_42_flash_fwd_hdim192_bf16_paged_split_sm80_cu_ee213261_33024cute7productE)
_ZN78_INTERNAL_7009d4ec_42_flash_fwd_hdim192_bf16_paged_split_sm80_cu_ee213261_33024cute7productE:
	.zero		1
	.type		_ZN78_INTERNAL_7009d4ec_42_flash_fwd_hdim192_bf16_paged_split_sm80_cu_ee213261_33024cuda3std3__45__cpo3endE,@object
	.size		_ZN78_INTERNAL_7009d4ec_42_flash_fwd_hdim192_bf16_paged_split_sm80_cu_ee213261_33024cuda3std3__45__cpo3endE,(_ZN78_INTERNAL_7009d4ec_42_flash_fwd_hdim192_bf16_paged_split_sm80_cu_ee213261_33024cuda3std3__419piecewise_constructE - _ZN78_INTERNAL_7009d4ec_42_flash_fwd_hdim192_bf16_paged_split_sm80_cu_ee213261_33024cuda3std3__45__cpo3endE)
_ZN78_INTERNAL_7009d4ec_42_flash_fwd_hdim192_bf16_paged_split_sm80_cu_ee213261_33024cuda3std3__45__cpo3endE:
	.zero		1
	.type		_ZN78_INTERNAL_7009d4ec_42_flash_fwd_hdim192_bf16_paged_split_sm80_cu_ee213261_33024cuda3std3__419piecewise_constructE,@object
	.size		_ZN78_INTERNAL_7009d4ec_42_flash_fwd_hdim192_bf16_paged_split_sm80_cu_ee213261_33024cuda3std3__419piecewise_constructE,(_ZN78_INTERNAL_7009d4ec_42_flash_fwd_hdim192_bf16_paged_split_sm80_cu_ee213261_33024cuda3std3__45__cpo4cendE - _ZN78_INTERNAL_7009d4ec_42_flash_fwd_hdim192_bf16_paged_split_sm80_cu_ee213261_33024cuda3std3__419piecewise_constructE)
_ZN78_INTERNAL_7009d4ec_42_flash_fwd_hdim192_bf16_paged_split_sm80_cu_ee213261_33024cuda3std3__419piecewise_constructE:
	.zero		1
	.type		_ZN78_INTERNAL_7009d4ec_42_flash_fwd_hdim192_bf16_paged_split_sm80_cu_ee213261_33024cuda3std3__45__cpo4cendE,@object
	.size		_ZN78_INTERNAL_7009d4ec_42_flash_fwd_hdim192_bf16_paged_split_sm80_cu_ee213261_33024cuda3std3__45__cpo4cendE,(_ZN78_INTERNAL_7009d4ec_42_flash_fwd_hdim192_bf16_paged_split_sm80_cu_ee213261_33024cuda3std6ranges3__45__cpo4swapE - _ZN78_INTERNAL_7009d4ec_42_flash_fwd_hdim192_bf16_paged_split_sm80_cu_ee213261_33024cuda3std3__45__cpo4cendE)
_ZN78_INTERNAL_7009d4ec_42_flash_fwd_hdim192_bf16_paged_split_sm80_cu_ee213261_33024cuda3std3__45__cpo4cendE:
	.zero		1
	.type		_ZN78_INTERNAL_7009d4ec_42_flash_fwd_hdim192_bf16_paged_split_sm80_cu_ee213261_33024cuda3std6ranges3__45__cpo4swapE,@object
	.size		_ZN78_INTERNAL_7009d4ec_42_flash_fwd_hdim192_bf16_paged_split_sm80_cu_ee213261_33024cuda3std6ranges3__45__cpo4swapE,(.L_7 - _ZN78_INTERNAL_7009d4ec_42_flash_fwd_hdim192_bf16_paged_split_sm80_cu_ee213261_33024cuda3std6ranges3__45__cpo4swapE)
_ZN78_INTERNAL_7009d4ec_42_flash_fwd_hdim192_bf16_paged_split_sm80_cu_ee213261_33024cuda3std6ranges3__45__cpo4swapE:
	.zero		1
.L_7:


//--------------------- .nv.constant0._ZN7cutlass13device_kernelIN5flash19enable_sm80_to_sm89INS1_16FlashAttnFwdSm80INS1_25CollectiveMainloopFwdSm80ILi8ELi1ELb0EN4cute5tupleIJNS5_1CILi128EEENS7_ILi64EEENS7_ILi192EEEEEELi192ENS_10bfloat16_tEfNS_4arch4Sm80ELb0ELb0ELb0ELb0ELb1ELb0ELb1ELb1EEENS1_21CollectiveEpilogueFwdINS6_IJS8_SA_S9_EEENS6_IJNS7_ILi1EEESI_SI_EEESC_SE_Li256ELb0ELb1ELb1ELb0EEENS1_19SingleTileSchedulerILb0ELb1ELb1ELi128EEEEEEEEEvNT_6ParamsE --------------------------
	.section	.nv.constant0._ZN7cutlass13device_kernelIN5flash19enable_sm80_to_sm89INS1_16FlashAttnFwdSm80INS1_25CollectiveMainloopFwdSm80ILi8ELi1ELb0EN4cute5tupleIJNS5_1CILi128EEENS7_ILi64EEENS7_ILi192EEEEEELi192ENS_10bfloat16_tEfNS_4arch4Sm80ELb0ELb0ELb0ELb0ELb1ELb0ELb1ELb1EEENS1_21CollectiveEpilogueFwdINS6_IJS8_SA_S9_EEENS6_IJNS7_ILi1EEESI_SI_EEESC_SE_Li256ELb0ELb1ELb1ELb0EEENS1_19SingleTileSchedulerILb0ELb1ELb1ELi128EEEEEEEEEvNT_6ParamsE,"a",@progbits
	.sectionflags	@""
	.align	4
.nv.constant0._ZN7cutlass13device_kernelIN5flash19enable_sm80_to_sm89INS1_16FlashAttnFwdSm80INS1_25CollectiveMainloopFwdSm80ILi8ELi1ELb0EN4cute5tupleIJNS5_1CILi128EEENS7_ILi64EEENS7_ILi192EEEEEELi192ENS_10bfloat16_tEfNS_4arch4Sm80ELb0ELb0ELb0ELb0ELb1ELb0ELb1ELb1EEENS1_21CollectiveEpilogueFwdINS6_IJS8_SA_S9_EEENS6_IJNS7_ILi1EEESI_SI_EEESC_SE_Li256ELb0ELb1ELb1ELb0EEENS1_19SingleTileSchedulerILb0ELb1ELb1ELi128EEEEEEEEEvNT_6ParamsE:
	.zero		1944


//--------------------- .nv.constant0._ZN7cutlass13device_kernelIN5flash19enable_sm80_to_sm89INS1_16FlashAttnFwdSm80INS1_25CollectiveMainloopFwdSm80ILi8ELi1ELb0EN4cute5tupleIJNS5_1CILi128EEENS7_ILi64EEENS7_ILi192EEEEEELi192ENS_10bfloat16_tEfNS_4arch4Sm80ELb0ELb0ELb0ELb1ELb1ELb0ELb1ELb1EEENS1_21CollectiveEpilogueFwdINS6_IJS8_SA_S9_EEENS6_IJNS7_ILi1EEESI_SI_EEESC_SE_Li256ELb1ELb1ELb1ELb0EEENS1_36VarlenDynamicPersistentTileSchedulerILi128ELi64ELi256ELi256ELb1ELb1ELb0ELb0ELb1ELb1EEEEEEEEEvNT_6ParamsE --------------------------
	.section	.nv.constant0._ZN7cutlass13device_kernelIN5flash19enable_sm80_to_sm89INS1_16FlashAttnFwdSm80INS1_25CollectiveMainloopFwdSm80ILi8ELi1ELb0EN4cute5tupleIJNS5_1CILi128EEENS7_ILi64EEENS7_ILi192EEEEEELi192ENS_10bfloat16_tEfNS_4arch4Sm80ELb0ELb0ELb0ELb1ELb1ELb0ELb1ELb1EEENS1_21CollectiveEpilogueFwdINS6_IJS8_SA_S9_EEENS6_IJNS7_ILi1EEESI_SI_EEESC_SE_Li256ELb1ELb1ELb1ELb0EEENS1_36VarlenDynamicPersistentTileSchedulerILi128ELi64ELi256ELi256ELb1ELb1ELb0ELb0ELb1ELb1EEEEEEEEEvNT_6ParamsE,"a",@progbits
	.sectionflags	@""
	.align	4
.nv.constant0._ZN7cutlass13device_kernelIN5flash19enable_sm80_to_sm89INS1_16FlashAttnFwdSm80INS1_25CollectiveMainloopFwdSm80ILi8ELi1ELb0EN4cute5tupleIJNS5_1CILi128EEENS7_ILi64EEENS7_ILi192EEEEEELi192ENS_10bfloat16_tEfNS_4arch4Sm80ELb0ELb0ELb0ELb1ELb1ELb0ELb1ELb1EEENS1_21CollectiveEpilogueFwdINS6_IJS8_SA_S9_EEENS6_IJNS7_ILi1EEESI_SI_EEESC_SE_Li256ELb1ELb1ELb1ELb0EEENS1_36VarlenDynamicPersistentTileSchedulerILi128ELi64ELi256ELi256ELb1ELb1ELb0ELb0ELb1ELb1EEEEEEEEEvNT_6ParamsE:
	.zero		1976


//--------------------- .nv.constant0._ZN7cutlass13device_kernelIN5flash19enable_sm80_to_sm89INS1_16FlashAttnFwdSm80INS1_25CollectiveMainloopFwdSm80ILi8ELi1ELb0EN4cute5tupleIJNS5_1CILi128EEENS7_ILi64EEENS7_ILi192EEEEEELi192ENS_10bfloat16_tEfNS_4arch4Sm80ELb0ELb0ELb0ELb1ELb1ELb1ELb1ELb1EEENS1_21CollectiveEpilogueFwdINS6_IJS8_SA_S9_EEENS6_IJNS7_ILi1EEESI_SI_EEESC_SE_Li256ELb1ELb1ELb1ELb0EEENS1_36VarlenDynamicPersistentTileSchedulerILi128ELi64ELi256ELi256ELb1ELb1ELb0ELb0ELb1ELb1EEEEEEEEEvNT_6ParamsE --------------------------
	.section	.nv.constant0._ZN7cutlass13device_kernelIN5flash19enable_sm80_to_sm89INS1_16FlashAttnFwdSm80INS1_25CollectiveMainloopFwdSm80ILi8ELi1ELb0EN4cute5tupleIJNS5_1CILi128EEENS7_ILi64EEENS7_ILi192EEEEEELi192ENS_10bfloat16_tEfNS_4arch4Sm80ELb0ELb0ELb0ELb1ELb1ELb1ELb1ELb1EEENS1_21CollectiveEpilogueFwdINS6_IJS8_SA_S9_EEENS6_IJNS7_ILi1EEESI_SI_EEESC_SE_Li256ELb1ELb1ELb1ELb0EEENS1_36VarlenDynamicPersistentTileSchedulerILi128ELi64ELi256ELi256ELb1ELb1ELb0ELb0ELb1ELb1EEEEEEEEEvNT_6ParamsE,"a",@progbits
	.sectionflags	@""
	.align	4
.nv.constant0._ZN7cutlass13device_kernelIN5flash19enable_sm80_to_sm89INS1_16FlashAttnFwdSm80INS1_25CollectiveMainloopFwdSm80ILi8ELi1ELb0EN4cute5tupleIJNS5_1CILi128EEENS7_ILi64EEENS7_ILi192EEEEEELi192ENS_10bfloat16_tEfNS_4arch4Sm80ELb0ELb0ELb0ELb1ELb1ELb1ELb1ELb1EEENS1_21CollectiveEpilogueFwdINS6_IJS8_SA_S9_EEENS6_IJNS7_ILi1EEESI_SI_EEESC_SE_Li256ELb1ELb1ELb1ELb0EEENS1_36VarlenDynamicPersistentTileSchedulerILi128ELi64ELi256ELi256ELb1ELb1ELb0ELb0ELb1ELb1EEEEEEEEEvNT_6ParamsE:
	.zero		1976


//--------------------- .nv.constant0._ZN7cutlass13device_kernelIN5flash19enable_sm80_to_sm89INS1_16FlashAttnFwdSm80INS1_25CollectiveMainloopFwdSm80ILi8ELi1ELb0EN4cute5tupleIJNS5_1CILi128EEENS7_ILi64EEENS7_ILi192EEEEEELi192ENS_10bfloat16_tEfNS_4arch4Sm80ELb0ELb1ELb0ELb0ELb1ELb0ELb1ELb1EEENS1_21CollectiveEpilogueFwdINS6_IJS8_SA_S9_EEENS6_IJNS7_ILi1EEESI_SI_EEESC_SE_Li256ELb0ELb1ELb1ELb0EEENS1_19SingleTileSchedulerILb0ELb1ELb1ELi128EEEEEEEEEvNT_6ParamsE --------------------------
	.section	.nv.constant0._ZN7cutlass13device_kernelIN5flash19enable_sm80_to_sm89INS1_16FlashAttnFwdSm80INS1_25CollectiveMainloopFwdSm80ILi8ELi1ELb0EN4cute5tupleIJNS5_1CILi128EEENS7_ILi64EEENS7_ILi192EEEEEELi192ENS_10bfloat16_tEfNS_4arch4Sm80ELb0ELb1ELb0ELb0ELb1ELb0ELb1ELb1EEENS1_21CollectiveEpilogueFwdINS6_IJS8_SA_S9_EEENS6_IJNS7_ILi1EEESI_SI_EEESC_SE_Li256ELb0ELb1ELb1ELb0EEENS1_19SingleTileSchedulerILb0ELb1ELb1ELi128EEEEEEEEEvNT_6ParamsE,"a",@progbits
	.sectionflags	@""
	.align	4
.nv.constant0._ZN7cutlass13device_kernelIN5flash19enable_sm80_to_sm89INS1_16FlashAttnFwdSm80INS1_25CollectiveMainloopFwdSm80ILi8ELi1ELb0EN4cute5tupleIJNS5_1CILi128EEENS7_ILi64EEENS7_ILi192EEEEEELi192ENS_10bfloat16_tEfNS_4arch4Sm80ELb0ELb1ELb0ELb0ELb1ELb0ELb1ELb1EEENS1_21CollectiveEpilogueFwdINS6_IJS8_SA_S9_EEENS6_IJNS7_ILi1EEESI_SI_EEESC_SE_Li256ELb0ELb1ELb1ELb0EEENS1_19SingleTileSchedulerILb0ELb1ELb1ELi128EEEEEEEEEvNT_6ParamsE:
	.zero		1944


//--------------------- .nv.constant0._ZN7cutlass13device_kernelIN5flash19enable_sm80_to_sm89INS1_16FlashAttnFwdSm80INS1_25CollectiveMainloopFwdSm80ILi8ELi1ELb0EN4cute5tupleIJNS5_1CILi128EEENS7_ILi64EEENS7_ILi192EEEEEELi192ENS_10bfloat16_tEfNS_4arch4Sm80ELb0ELb1ELb0ELb1ELb1ELb0ELb1ELb1EEENS1_21CollectiveEpilogueFwdINS6_IJS8_SA_S9_EEENS6_IJNS7_ILi1EEESI_SI_EEESC_SE_Li256ELb1ELb1ELb1ELb0EEENS1_36VarlenDynamicPersistentTileSchedulerILi128ELi64ELi256ELi256ELb1ELb1ELb0ELb1ELb0ELb1EEEEEEEEEvNT_6ParamsE --------------------------
	.section	.nv.constant0._ZN7cutlass13device_kernelIN5flash19enable_sm80_to_sm89INS1_16FlashAttnFwdSm80INS1_25CollectiveMainloopFwdSm80ILi8ELi1ELb0EN4cute5tupleIJNS5_1CILi128EEENS7_ILi64EEENS7_ILi192EEEEEELi192ENS_10bfloat16_tEfNS_4arch4Sm80ELb0ELb1ELb0ELb1ELb1ELb0ELb1ELb1EEENS1_21CollectiveEpilogueFwdINS6_IJS8_SA_S9_EEENS6_IJNS7_ILi1EEESI_SI_EEESC_SE_Li256ELb1ELb1ELb1ELb0EEENS1_36VarlenDynamicPersistentTileSchedulerILi128ELi64ELi256ELi256ELb1ELb1ELb0ELb1ELb0ELb1EEEEEEEEEvNT_6ParamsE,"a",@progbits
	.sectionflags	@""
	.align	4
.nv.constant0._ZN7cutlass13device_kernelIN5flash19enable_sm80_to_sm89INS1_16FlashAttnFwdSm80INS1_25CollectiveMainloopFwdSm80ILi8ELi1ELb0EN4cute5tupleIJNS5_1CILi128EEENS7_ILi64EEENS7_ILi192EEEEEELi192ENS_10bfloat16_tEfNS_4arch4Sm80ELb0ELb1ELb0ELb1ELb1ELb0ELb1ELb1EEENS1_21CollectiveEpilogueFwdINS6_IJS8_SA_S9_EEENS6_IJNS7_ILi1EEESI_SI_EEESC_SE_Li256ELb1ELb1ELb1ELb0EEENS1_36VarlenDynamicPersistentTileSchedulerILi128ELi64ELi256ELi256ELb1ELb1ELb0ELb1ELb0ELb1EEEEEEEEEvNT_6ParamsE:
	.zero		1976


//--------------------- .nv.constant0._ZN7cutlass13device_kernelIN5flash19enable_sm80_to_sm89INS1_16FlashAttnFwdSm80INS1_25CollectiveMainloopFwdSm80ILi8ELi1ELb0EN4cute5tupleIJNS5_1CILi128EEENS7_ILi64EEENS7_ILi192EEEEEELi192ENS_10bfloat16_tEfNS_4arch4Sm80ELb0ELb1ELb0ELb1ELb1ELb1ELb1ELb1EEENS1_21CollectiveEpilogueFwdINS6_IJS8_SA_S9_EEENS6_IJNS7_ILi1EEESI_SI_EEESC_SE_Li256ELb1ELb1ELb1ELb0EEENS1_36VarlenDynamicPersistentTileSchedulerILi128ELi64ELi256ELi256ELb1ELb1ELb0ELb1ELb0ELb1EEEEEEEEEvNT_6ParamsE --------------------------
	.section	.nv.constant0._ZN7cutlass13device_kernelIN5flash19enable_sm80_to_sm89INS1_16FlashAttnFwdSm80INS1_25CollectiveMainloopFwdSm80ILi8ELi1ELb0EN4cute5tupleIJNS5_1CILi128EEENS7_ILi64EEENS7_ILi192EEEEEELi192ENS_10bfloat16_tEfNS_4arch4Sm80ELb0ELb1ELb0ELb1ELb1ELb1ELb1ELb1EEENS1_21CollectiveEpilogueFwdINS6_IJS8_SA_S9_EEENS6_IJNS7_ILi1EEESI_SI_EEESC_SE_Li256ELb1ELb1ELb1ELb0EEENS1_36VarlenDynamicPersistentTileSchedulerILi128ELi64ELi256ELi256ELb1ELb1ELb0ELb1ELb0ELb1EEEEEEEEEvNT_6ParamsE,"a",@progbits
	.sectionflags	@""
	.align	4
.nv.constant0._ZN7cutlass13device_kernelIN5flash19enable_sm80_to_sm89INS1_16FlashAttnFwdSm80INS1_25CollectiveMainloopFwdSm80ILi8ELi1ELb0EN4cute5tupleIJNS5_1CILi128EEENS7_ILi64EEENS7_ILi192EEEEEELi192ENS_10bfloat16_tEfNS_4arch4Sm80ELb0ELb1ELb0ELb1ELb1ELb1ELb1ELb1EEENS1_21CollectiveEpilogueFwdINS6_IJS8_SA_S9_EEENS6_IJNS7_ILi1EEESI_SI_EEESC_SE_Li256ELb1ELb1ELb1ELb0EEENS1_36VarlenDynamicPersistentTileSchedulerILi128ELi64ELi256ELi256ELb1ELb1ELb0ELb1ELb0ELb1EEEEEEEEEvNT_6ParamsE:
	.zero		1976


//--------------------- .nv.constant0._ZN7cutlass13device_kernelIN5flash19enable_sm80_to_sm89INS1_16FlashAttnFwdSm80INS1_25CollectiveMainloopFwdSm80ILi8ELi1ELb0EN4cute5tupleIJNS5_1CILi128EEENS7_ILi64EEENS7_ILi192EEEEEELi192ENS_10bfloat16_tEfNS_4arch4Sm80ELb1ELb0ELb0ELb0ELb1ELb0ELb1ELb1EEENS1_21CollectiveEpilogueFwdINS6_IJS8_SA_S9_EEENS6_IJNS7_ILi1EEESI_SI_EEESC_SE_Li256ELb0ELb1ELb1ELb0EEENS1_30DynamicPersistentTileSchedulerILi256ELi256ELb1ELb1ELb0EEEEEEEEEvNT_6ParamsE --------------------------
	.section	.nv.constant0._ZN7cutlass13device_kernelIN5flash19enable_sm80_to_sm89INS1_16FlashAttnFwdSm80INS1_25CollectiveMainloopFwdSm80ILi8ELi1ELb0EN4cute5tupleIJNS5_1CILi128EEENS7_ILi64EEENS7_ILi192EEEEEELi192ENS_10bfloat16_tEfNS_4arch4Sm80ELb1ELb0ELb0ELb0ELb1ELb0ELb1ELb1EEENS1_21CollectiveEpilogueFwdINS6_IJS8_SA_S9_EEENS6_IJNS7_ILi1EEESI_SI_EEESC_SE_Li256ELb0ELb1ELb1ELb0EEENS1_30DynamicPersistentTileSchedulerILi256ELi256ELb1ELb1ELb0EEEEEEEEEvNT_6ParamsE,"a",@progbits
	.sectionflags	@""
	.align	4
.nv.constant0._ZN7cutlass13device_kernelIN5flash19enable_sm80_to_sm89INS1_16FlashAttnFwdSm80INS1_25CollectiveMainloopFwdSm80ILi8ELi1ELb0EN4cute5tupleIJNS5_1CILi128EEENS7_ILi64EEENS7_ILi192EEEEEELi192ENS_10bfloat16_tEfNS_4arch4Sm80ELb1ELb0ELb0ELb0ELb1ELb0ELb1ELb1EEENS1_21CollectiveEpilogueFwdINS6_IJS8_SA_S9_EEENS6_IJNS7_ILi1EEESI_SI_EEESC_SE_Li256ELb0ELb1ELb1ELb0EEENS1_30DynamicPersistentTileSchedulerILi256ELi256ELb1ELb1ELb0EEEEEEEEEvNT_6ParamsE:
	.zero		1960


//--------------------- .nv.constant0._ZN7cutlass13device_kernelIN5flash19enable_sm80_to_sm89INS1_16FlashAttnFwdSm80INS1_25CollectiveMainloopFwdSm80ILi8ELi1ELb0EN4cute5tupleIJNS5_1CILi128EEENS7_ILi64EEENS7_ILi192EEEEEELi192ENS_10bfloat16_tEfNS_4arch4Sm80ELb1ELb0ELb0ELb1ELb1ELb0ELb1ELb1EEENS1_21CollectiveEpilogueFwdINS6_IJS8_SA_S9_EEENS6_IJNS7_ILi1EEESI_SI_EEESC_SE_Li256ELb1ELb1ELb1ELb0EEENS1_36VarlenDynamicPersistentTileSchedulerILi128ELi64ELi256ELi256ELb1ELb1ELb0ELb1ELb1ELb1EEEEEEEEEvNT_6ParamsE --------------------------
	.section	.nv.constant0._ZN7cutlass13device_kernelIN5flash19enable_sm80_to_sm89INS1_16FlashAttnFwdSm80INS1_25CollectiveMainloopFwdSm80ILi8ELi1ELb0EN4cute5tupleIJNS5_1CILi128EEENS7_ILi64EEENS7_ILi192EEEEEELi192ENS_10bfloat16_tEfNS_4arch4Sm80ELb1ELb0ELb0ELb1ELb1ELb0ELb1ELb1EEENS1_21CollectiveEpilogueFwdINS6_IJS8_SA_S9_EEENS6_IJNS7_ILi1EEESI_SI_EEESC_SE_Li256ELb1ELb1ELb1ELb0EEENS1_36VarlenDynamicPersistentTileSchedulerILi128ELi64ELi256ELi256ELb1ELb1ELb0ELb1ELb1ELb1EEEEEEEEEvNT_6ParamsE,"a",@progbits
	.sectionflags	@""
	.align	4
.nv.constant0._ZN7cutlass13device_kernelIN5flash19enable_sm80_to_sm89INS1_16FlashAttnFwdSm80INS1_25CollectiveMainloopFwdSm80ILi8ELi1ELb0EN4cute5tupleIJNS5_1CILi128EEENS7_ILi64EEENS7_ILi192EEEEEELi192ENS_10bfloat16_tEfNS_4arch4Sm80ELb1ELb0ELb0ELb1ELb1ELb0ELb1ELb1EEENS1_21CollectiveEpilogueFwdINS6_IJS8_SA_S9_EEENS6_IJNS7_ILi1EEESI_SI_EEESC_SE_Li256ELb1ELb1ELb1ELb0EEENS1_36VarlenDynamicPersistentTileSchedulerILi128ELi64ELi256ELi256ELb1ELb1ELb0ELb1ELb1ELb1EEEEEEEEEvNT_6ParamsE:
	.zero		1976


//--------------------- .nv.constant0._ZN7cutlass13device_kernelIN5flash19enable_sm80_to_sm89INS1_16FlashAttnFwdSm80INS1_25CollectiveMainloopFwdSm80ILi8ELi1ELb0EN4cute5tupleIJNS5_1CILi128EEENS7_ILi64EEENS7_ILi192EEEEEELi192ENS_10bfloat16_tEfNS_4arch4Sm80ELb1ELb0ELb0ELb1ELb1ELb1ELb1ELb1EEENS1_21CollectiveEpilogueFwdINS6_IJS8_SA_S9_EEENS6_IJNS7_ILi1EEESI_SI_EEESC_SE_Li256ELb1ELb1ELb1ELb0EEENS1_36VarlenDynamicPersistentTileSchedulerILi128ELi64ELi256ELi256ELb1ELb1ELb0ELb1ELb1ELb1EEEEEEEEEvNT_6ParamsE --------------------------
	.section	.nv.constant0._ZN7cutlass13device_kernelIN5flash19enable_sm80_to_sm89INS1_16FlashAttnFwdSm80INS1_25CollectiveMainloopFwdSm80ILi8ELi1ELb0EN4cute5tupleIJNS5_1CILi128EEENS7_ILi64EEENS7_ILi192EEEEEELi192ENS_10bfloat16_tEfNS_4arch4Sm80ELb1ELb0ELb0ELb1ELb1ELb1ELb1ELb1EEENS1_21CollectiveEpilogueFwdINS6_IJS8_SA_S9_EEENS6_IJNS7_ILi1EEESI_SI_EEESC_SE_Li256ELb1ELb1ELb1ELb0EEENS1_36VarlenDynamicPersistentTileSchedulerILi128ELi64ELi256ELi256ELb1ELb1ELb0ELb1ELb1ELb1EEEEEEEEEvNT_6ParamsE,"a",@progbits
	.sectionflags	@""
	.align	4
.nv.constant0._ZN7cutlass13device_kernelIN5flash19enable_sm80_to_sm89INS1_16FlashAttnFwdSm80INS1_25CollectiveMainloopFwdSm80ILi8ELi1ELb0EN4cute5tupleIJNS5_1CILi128EEENS7_ILi64EEENS7_ILi192EEEEEELi192ENS_10bfloat16_tEfNS_4arch4Sm80ELb1ELb0ELb0ELb1ELb1ELb1ELb1ELb1EEENS1_21CollectiveEpilogueFwdINS6_IJS8_SA_S9_EEENS6_IJNS7_ILi1EEESI_SI_EEESC_SE_Li256ELb1ELb1ELb1ELb0EEENS1_36VarlenDynamicPersistentTileSchedulerILi128ELi64ELi256ELi256ELb1ELb1ELb0ELb1ELb1ELb1EEEEEEEEEvNT_6ParamsE:
	.zero		1976


//--------------------- .nv.constant0._ZN7cutlass13device_kernelIN5flash19enable_sm80_to_sm89INS1_16FlashAttnFwdSm80INS1_25CollectiveMainloopFwdSm80ILi8ELi2ELb0EN4cute5tupleIJNS5_1CILi128EEENS7_ILi64EEENS7_ILi192EEEEEELi192ENS_10bfloat16_tEfNS_4arch4Sm80ELb0ELb0ELb0ELb0ELb1ELb0ELb1ELb1EEENS1_21CollectiveEpilogueFwdINS6_IJS8_SA_S9_EEENS6_IJNS7_ILi1EEESI_SI_EEESC_SE_Li256ELb0ELb1ELb1ELb0EEENS1_19SingleTileSchedulerILb0ELb1ELb1ELi128EEEEEEEEEvNT_6ParamsE --------------------------
	.section	.nv.constant0._ZN7cutlass13device_kernelIN5flash19enable_sm80_to_sm89INS1_16FlashAttnFwdSm80INS1_25CollectiveMainloopFwdSm80ILi8ELi2ELb0EN4cute5tupleIJNS5_1CILi128EEENS7_ILi64EEENS7_ILi192EEEEEELi192ENS_10bfloat16_tEfNS_4arch4Sm80ELb0ELb0ELb0ELb0ELb1ELb0ELb1ELb1EEENS1_21CollectiveEpilogueFwdINS6_IJS8_SA_S9_EEENS6_IJNS7_ILi1EEESI_SI_EEESC_SE_Li256ELb0ELb1ELb1ELb0EEENS1_19SingleTileSchedulerILb0ELb1ELb1ELi128EEEEEEEEEvNT_6ParamsE,"a",@progbits
	.sectionflags	@""
	.align	4
.nv.constant0._ZN7cutlass13device_kernelIN5flash19enable_sm80_to_sm89INS1_16FlashAttnFwdSm80INS1_25CollectiveMainloopFwdSm80ILi8ELi2ELb0EN4cute5tupleIJNS5_1CILi128EEENS7_ILi64EEENS7_ILi192EEEEEELi192ENS_10bfloat16_tEfNS_4arch4Sm80ELb0ELb0ELb0ELb0ELb1ELb0ELb1ELb1EEENS1_21CollectiveEpilogueFwdINS6_IJS8_SA_S9_EEENS6_IJNS7_ILi1EEESI_SI_EEESC_SE_Li256ELb0ELb1ELb1ELb0EEENS1_19SingleTileSchedulerILb0ELb1ELb1ELi128EEEEEEEEEvNT_6ParamsE:
	.zero		1944


//--------------------- .nv.constant0._ZN7cutlass13device_kernelIN5flash19enable_sm80_to_sm89INS1_16FlashAttnFwdSm80INS1_25CollectiveMainloopFwdSm80ILi8ELi2ELb0EN4cute5tupleIJNS5_1CILi128EEENS7_ILi64EEENS7_ILi192EEEEEELi192ENS_10bfloat16_tEfNS_4arch4Sm80ELb0ELb0ELb0ELb1ELb1ELb0ELb1ELb1EEENS1_21CollectiveEpilogueFwdINS6_IJS8_SA_S9_EEENS6_IJNS7_ILi1EEESI_SI_EEESC_SE_Li256ELb1ELb1ELb1ELb0EEENS1_36VarlenDynamicPersistentTileSchedulerILi128ELi64ELi256ELi256ELb1ELb1ELb0ELb0ELb1ELb1EEEEEEEEEvNT_6ParamsE --------------------------
	.section	.nv.constant0._ZN7cutlass13device_kernelIN5flash19enable_sm80_to_sm89INS1_16FlashAttnFwdSm80INS1_25CollectiveMainloopFwdSm80ILi8ELi2ELb0EN4cute5tupleIJNS5_1CILi128EEENS7_ILi64EEENS7_ILi192EEEEEELi192ENS_10bfloat16_tEfNS_4arch4Sm80ELb0ELb0ELb0ELb1ELb1ELb0ELb1ELb1EEENS1_21CollectiveEpilogueFwdINS6_IJS8_SA_S9_EEENS6_IJNS7_ILi1EEESI_SI_EEESC_SE_Li256ELb1ELb1ELb1ELb0EEENS1_36VarlenDynamicPersistentTileSchedulerILi128ELi64ELi256ELi256ELb1ELb1ELb0ELb0ELb1ELb1EEEEEEEEEvNT_6ParamsE,"a",@progbits
	.sectionflags	@""
	.align	4
.nv.constant0._ZN7cutlass13device_kernelIN5flash19enable_sm80_to_sm89INS1_16FlashAttnFwdSm80INS1_25CollectiveMainloopFwdSm80ILi8ELi2ELb0EN4cute5tupleIJNS5_1CILi128EEENS7_ILi64EEENS7_ILi192EEEEEELi192ENS_10bfloat16_tEfNS_4arch4Sm80ELb0ELb0ELb0ELb1ELb1ELb0ELb1ELb1EEENS1_21CollectiveEpilogueFwdINS6_IJS8_SA_S9_EEENS6_IJNS7_ILi1EEESI_SI_EEESC_SE_Li256ELb1ELb1ELb1ELb0EEENS1_36VarlenDynamicPersistentTileSchedulerILi128ELi64ELi256ELi256ELb1ELb1ELb0ELb0ELb1ELb1EEEEEEEEEvNT_6ParamsE:
	.zero		1976


//--------------------- .nv.constant0._ZN7cutlass13device_kernelIN5flash19enable_sm80_to_sm89INS1_16FlashAttnFwdSm80INS1_25CollectiveMainloopFwdSm80ILi8ELi2ELb0EN4cute5tupleIJNS5_1CILi128EEENS7_ILi64EEENS7_ILi192EEEEEELi192ENS_10bfloat16_tEfNS_4arch4Sm80ELb0ELb0ELb0ELb1ELb1ELb1ELb1ELb1EEENS1_21CollectiveEpilogueFwdINS6_IJS8_SA_S9_EEENS6_IJNS7_ILi1EEESI_SI_EEESC_SE_Li256ELb1ELb1ELb1ELb0EEENS1_36VarlenDynamicPersistentTileSchedulerILi128ELi64ELi256ELi256ELb1ELb1ELb0ELb0ELb1ELb1EEEEEEEEEvNT_6ParamsE --------------------------
	.section	.nv.constant0._ZN7cutlass13device_kernelIN5flash19enable_sm80_to_sm89INS1_16FlashAttnFwdSm80INS1_25CollectiveMainloopFwdSm80ILi8ELi2ELb0EN4cute5tupleIJNS5_1CILi128EEENS7_ILi64EEENS7_ILi192EEEEEELi192ENS_10bfloat16_tEfNS_4arch4Sm80ELb0ELb0ELb0ELb1ELb1ELb1ELb1ELb1EEENS1_21CollectiveEpilogueFwdINS6_IJS8_SA_S9_EEENS6_IJNS7_ILi1EEESI_SI_EEESC_SE_Li256ELb1ELb1ELb1ELb0EEENS1_36VarlenDynamicPersistentTileSchedulerILi128ELi64ELi256ELi256ELb1ELb1ELb0ELb0ELb1ELb1EEEEEEEEEvNT_6ParamsE,"a",@progbits
	.sectionflags	@""
	.align	4
.nv.constant0._ZN7cutlass13device_kernelIN5flash19enable_sm80_to_sm89INS1_16FlashAttnFwdSm80INS1_25CollectiveMainloopFwdSm80ILi8ELi2ELb0EN4cute5tupleIJNS5_1CILi128EEENS7_ILi64EEENS7_ILi192EEEEEELi192ENS_10bfloat16_tEfNS_4arch4Sm80ELb0ELb0ELb0ELb1ELb1ELb1ELb1ELb1EEENS1_21CollectiveEpilogueFwdINS6_IJS8_SA_S9_EEENS6_IJNS7_ILi1EEESI_SI_EEESC_SE_Li256ELb1ELb1ELb1ELb0EEENS1_36VarlenDynamicPersistentTileSchedulerILi128ELi64ELi256ELi256ELb1ELb1ELb0ELb0ELb1ELb1EEEEEEEEEvNT_6ParamsE:
	.zero		1976


//--------------------- .nv.constant0._ZN7cutlass13device_kernelIN5flash19enable_sm80_to_sm89INS1_16FlashAttnFwdSm80INS1_25CollectiveMainloopFwdSm80ILi8ELi2ELb0EN4cute5tupleIJNS5_1CILi128EEENS7_ILi64EEENS7_ILi192EEEEEELi192ENS_10bfloat16_tEfNS_4arch4Sm80ELb0ELb1ELb0ELb0ELb1ELb0ELb1ELb1EEENS1_21CollectiveEpilogueFwdINS6_IJS8_SA_S9_EEENS6_IJNS7_ILi1EEESI_SI_EEESC_SE_Li256ELb0ELb1ELb1ELb0EEENS1_19SingleTileSchedulerILb0ELb1ELb1ELi128EEEEEEEEEvNT_6ParamsE --------------------------
	.section	.nv.constant0._ZN7cutlass13device_kernelIN5flash19enable_sm80_to_sm89INS1_16FlashAttnFwdSm80INS1_25CollectiveMainloopFwdSm80ILi8ELi2ELb0EN4cute5tupleIJNS5_1CILi128EEENS7_ILi64EEENS7_ILi192EEEEEELi192ENS_10bfloat16_tEfNS_4arch4Sm80ELb0ELb1ELb0ELb0ELb1ELb0ELb1ELb1EEENS1_21CollectiveEpilogueFwdINS6_IJS8_SA_S9_EEENS6_IJNS7_ILi1EEESI_SI_EEESC_SE_Li256ELb0ELb1ELb1ELb0EEENS1_19SingleTileSchedulerILb0ELb1ELb1ELi128EEEEEEEEEvNT_6ParamsE,"a",@progbits
	.sectionflags	@""
	.align	4
.nv.constant0._ZN7cutlass13device_kernelIN5flash19enable_sm80_to_sm89INS1_16FlashAttnFwdSm80INS1_25CollectiveMainloopFwdSm80ILi8ELi2ELb0EN4cute5tupleIJNS5_1CILi128EEENS7_ILi64EEENS7_ILi192EEEEEELi192ENS_10bfloat16_tEfNS_4arch4Sm80ELb0ELb1ELb0ELb0ELb1ELb0ELb1ELb1EEENS1_21CollectiveEpilogueFwdINS6_IJS8_SA_S9_EEENS6_IJNS7_ILi1EEESI_SI_EEESC_SE_Li256ELb0ELb1ELb1ELb0EEENS1_19SingleTileSchedulerILb0ELb1ELb1ELi128EEEEEEEEEvNT_6ParamsE:
	.zero		1944


//--------------------- .nv.constant0._ZN7cutlass13device_kernelIN5flash19enable_sm80_to_sm89INS1_16FlashAttnFwdSm80INS1_25CollectiveMainloopFwdSm80ILi8ELi2ELb0EN4cute5tupleIJNS5_1CILi128EEENS7_ILi64EEENS7_ILi192EEEEEELi192ENS_10bfloat16_tEfNS_4arch4Sm80ELb0ELb1ELb0ELb1ELb1ELb0ELb1ELb1EEENS1_21CollectiveEpilogueFwdINS6_IJS8_SA_S9_EEENS6_IJNS7_ILi1EEESI_SI_EEESC_SE_Li256ELb1ELb1ELb1ELb0EEENS1_36VarlenDynamicPersistentTileSchedulerILi128ELi64ELi256ELi256ELb1ELb1ELb0ELb1ELb0ELb1EEEEEEEEEvNT_6ParamsE --------------------------
	.section	.nv.constant0._ZN7cutlass13device_kernelIN5flash19enable_sm80_to_sm89INS1_16FlashAttnFwdSm80INS1_25CollectiveMainloopFwdSm80ILi8ELi2ELb0EN4cute5tupleIJNS5_1CILi128EEENS7_ILi64EEENS7_ILi192EEEEEELi192ENS_10bfloat16_tEfNS_4arch4Sm80ELb0ELb1ELb0ELb1ELb1ELb0ELb1ELb1EEENS1_21CollectiveEpilogueFwdINS6_IJS8_SA_S9_EEENS6_IJNS7_ILi1EEESI_SI_EEESC_SE_Li256ELb1ELb1ELb1ELb0EEENS1_36VarlenDynamicPersistentTileSchedulerILi128ELi64ELi256ELi256ELb1ELb1ELb0ELb1ELb0ELb1EEEEEEEEEvNT_6ParamsE,"a",@progbits
	.sectionflags	@""
	.align	4
.nv.constant0._ZN7cutlass13device_kernelIN5flash19enable_sm80_to_sm89INS1_16FlashAttnFwdSm80INS1_25CollectiveMainloopFwdSm80ILi8ELi2ELb0EN4cute5tupleIJNS5_1CILi128EEENS7_ILi64EEENS7_ILi192EEEEEELi192ENS_10bfloat16_tEfNS_4arch4Sm80ELb0ELb1ELb0ELb1ELb1ELb0ELb1ELb1EEENS1_21CollectiveEpilogueFwdINS6_IJS8_SA_S9_EEENS6_IJNS7_ILi1EEESI_SI_EEESC_SE_Li256ELb1ELb1ELb1ELb0EEENS1_36VarlenDynamicPersistentTileSchedulerILi128ELi64ELi256ELi256ELb1ELb1ELb0ELb1ELb0ELb1EEEEEEEEEvNT_6ParamsE:
	.zero		1976


//--------------------- .nv.constant0._ZN7cutlass13device_kernelIN5flash19enable_sm80_to_sm89INS1_16FlashAttnFwdSm80INS1_25CollectiveMainloopFwdSm80ILi8ELi2ELb0EN4cute5tupleIJNS5_1CILi128EEENS7_ILi64EEENS7_ILi192EEEEEELi192ENS_10bfloat16_tEfNS_4arch4Sm80ELb0ELb1ELb0ELb1ELb1ELb1ELb1ELb1EEENS1_21CollectiveEpilogueFwdINS6_IJS8_SA_S9_EEENS6_IJNS7_ILi1EEESI_SI_EEESC_SE_Li256ELb1ELb1ELb1ELb0EEENS1_36VarlenDynamicPersistentTileSchedulerILi128ELi64ELi256ELi256ELb1ELb1ELb0ELb1ELb0ELb1EEEEEEEEEvNT_6ParamsE --------------------------
	.section	.nv.constant0._ZN7cutlass13device_kernelIN5flash19enable_sm80_to_sm89INS1_16FlashAttnFwdSm80INS1_25CollectiveMainloopFwdSm80ILi8ELi2ELb0EN4cute5tupleIJNS5_1CILi128EEENS7_ILi64EEENS7_ILi192EEEEEELi192ENS_10bfloat16_tEfNS_4arch4Sm80ELb0ELb1ELb0ELb1ELb1ELb1ELb1ELb1EEENS1_21CollectiveEpilogueFwdINS6_IJS8_SA_S9_EEENS6_IJNS7_ILi1EEESI_SI_EEESC_SE_Li256ELb1ELb1ELb1ELb0EEENS1_36VarlenDynamicPersistentTileSchedulerILi128ELi64ELi256ELi256ELb1ELb1ELb0ELb1ELb0ELb1EEEEEEEEEvNT_6ParamsE,"a",@progbits
	.sectionflags	@""
	.align	4
.nv.constant0._ZN7cutlass13device_kernelIN5flash19enable_sm80_to_sm89INS1_16FlashAttnFwdSm80INS1_25CollectiveMainloopFwdSm80ILi8ELi2ELb0EN4cute5tupleIJNS5_1CILi128EEENS7_ILi64EEENS7_ILi192EEEEEELi192ENS_10bfloat16_tEfNS_4arch4Sm80ELb0ELb1ELb0ELb1ELb1ELb1ELb1ELb1EEENS1_21CollectiveEpilogueFwdINS6_IJS8_SA_S9_EEENS6_IJNS7_ILi1EEESI_SI_EEESC_SE_Li256ELb1ELb1ELb1ELb0EEENS1_36VarlenDynamicPersistentTileSchedulerILi128ELi64ELi256ELi256ELb1ELb1ELb0ELb1ELb0ELb1EEEEEEEEEvNT_6ParamsE:
	.zero		1976


//--------------------- .nv.constant0._ZN7cutlass13device_kernelIN5flash19enable_sm80_to_sm89INS1_16FlashAttnFwdSm80INS1_25CollectiveMainloopFwdSm80ILi8ELi2ELb0EN4cute5tupleIJNS5_1CILi128EEENS7_ILi64EEENS7_ILi192EEEEEELi192ENS_10bfloat16_tEfNS_4arch4Sm80ELb1ELb0ELb0ELb0ELb1ELb0ELb1ELb1EEENS1_21CollectiveEpilogueFwdINS6_IJS8_SA_S9_EEENS6_IJNS7_ILi1EEESI_SI_EEESC_SE_Li256ELb0ELb1ELb1ELb0EEENS1_30DynamicPersistentTileSchedulerILi256ELi256ELb1ELb1ELb0EEEEEEEEEvNT_6ParamsE --------------------------
	.section	.nv.constant0._ZN7cutlass13device_kernelIN5flash19enable_sm80_to_sm89INS1_16FlashAttnFwdSm80INS1_25CollectiveMainloopFwdSm80ILi8ELi2ELb0EN4cute5tupleIJNS5_1CILi128EEENS7_ILi64EEENS7_ILi192EEEEEELi192ENS_10bfloat16_tEfNS_4arch4Sm80ELb1ELb0ELb0ELb0ELb1ELb0ELb1ELb1EEENS1_21CollectiveEpilogueFwdINS6_IJS8_SA_S9_EEENS6_IJNS7_ILi1EEESI_SI_EEESC_SE_Li256ELb0ELb1ELb1ELb0EEENS1_30DynamicPersistentTileSchedulerILi256ELi256ELb1ELb1ELb0EEEEEEEEEvNT_6ParamsE,"a",@progbits
	.sectionflags	@""
	.align	4
.nv.constant0._ZN7cutlass13device_kernelIN5flash19enable_sm80_to_sm89INS1_16FlashAttnFwdSm80INS1_25CollectiveMainloopFwdSm80ILi8ELi2ELb0EN4cute5tupleIJNS5_1CILi128EEENS7_ILi64EEENS7_ILi192EEEEEELi192ENS_10bfloat16_tEfNS_4arch4Sm80ELb1ELb0ELb0ELb0ELb1ELb0ELb1ELb1EEENS1_21CollectiveEpilogueFwdINS6_IJS8_SA_S9_EEENS6_IJNS7_ILi1EEESI_SI_EEESC_SE_Li256ELb0ELb1ELb1ELb0EEENS1_30DynamicPersistentTileSchedulerILi256ELi256ELb1ELb1ELb0EEEEEEEEEvNT_6ParamsE:
	.zero		1960


//--------------------- .nv.constant0._ZN7cutlass13device_kernelIN5flash19enable_sm80_to_sm89INS1_16FlashAttnFwdSm80INS1_25CollectiveMainloopFwdSm80ILi8ELi2ELb0EN4cute5tupleIJNS5_1CILi128EEENS7_ILi64EEENS7_ILi192EEEEEELi192ENS_10bfloat16_tEfNS_4arch4Sm80ELb1ELb0ELb0ELb1ELb1ELb0ELb1ELb1EEENS1_21CollectiveEpilogueFwdINS6_IJS8_SA_S9_EEENS6_IJNS7_ILi1EEESI_SI_EEESC_SE_Li256ELb1ELb1ELb1ELb0EEENS1_36VarlenDynamicPersistentTileSchedulerILi128ELi64ELi256ELi256ELb1ELb1ELb0ELb1ELb1ELb1EEEEEEEEEvNT_6ParamsE --------------------------
	.section	.nv.constant0._ZN7cutlass13device_kernelIN5flash19enable_sm80_to_sm89INS1_16FlashAttnFwdSm80INS1_25CollectiveMainloopFwdSm80ILi8ELi2ELb0EN4cute5tupleIJNS5_1CILi128EEENS7_ILi64EEENS7_ILi192EEEEEELi192ENS_10bfloat16_tEfNS_4arch4Sm80ELb1ELb0ELb0ELb1ELb1ELb0ELb1ELb1EEENS1_21CollectiveEpilogueFwdINS6_IJS8_SA_S9_EEENS6_IJNS7_ILi1EEESI_SI_EEESC_SE_Li256ELb1ELb1ELb1ELb0EEENS1_36VarlenDynamicPersistentTileSchedulerILi128ELi64ELi256ELi256ELb1ELb1ELb0ELb1ELb1ELb1EEEEEEEEEvNT_6ParamsE,"a",@progbits
	.sectionflags	@""
	.align	4
.nv.constant0._ZN7cutlass13device_kernelIN5flash19enable_sm80_to_sm89INS1_16FlashAttnFwdSm80INS1_25CollectiveMainloopFwdSm80ILi8ELi2ELb0EN4cute5tupleIJNS5_1CILi128EEENS7_ILi64EEENS7_ILi192EEEEEELi192ENS_10bfloat16_tEfNS_4arch4Sm80ELb1ELb0ELb0ELb1ELb1ELb0ELb1ELb1EEENS1_21CollectiveEpilogueFwdINS6_IJS8_SA_S9_EEENS6_IJNS7_ILi1EEESI_SI_EEESC_SE_Li256ELb1ELb1ELb1ELb0EEENS1_36VarlenDynamicPersistentTileSchedulerILi128ELi64ELi256ELi256ELb1ELb1ELb0ELb1ELb1ELb1EEEEEEEEEvNT_6ParamsE:
	.zero		1976


//--------------------- .nv.constant0._ZN7cutlass13device_kernelIN5flash19enable_sm80_to_sm89INS1_16FlashAttnFwdSm80INS1_25CollectiveMainloopFwdSm80ILi8ELi2ELb0EN4cute5tupleIJNS5_1CILi128EEENS7_ILi64EEENS7_ILi192EEEEEELi192ENS_10bfloat16_tEfNS_4arch4Sm80ELb1ELb0ELb0ELb1ELb1ELb1ELb1ELb1EEENS1_21CollectiveEpilogueFwdINS6_IJS8_SA_S9_EEENS6_IJNS7_ILi1EEESI_SI_EEESC_SE_Li256ELb1ELb1ELb1ELb0EEENS1_36VarlenDynamicPersistentTileSchedulerILi128ELi64ELi256ELi256ELb1ELb1ELb0ELb1ELb1ELb1EEEEEEEEEvNT_6ParamsE --------------------------
	.section	.nv.constant0._ZN7cutlass13device_kernelIN5flash19enable_sm80_to_sm89INS1_16FlashAttnFwdSm80INS1_25CollectiveMainloopFwdSm80ILi8ELi2ELb0EN4cute5tupleIJNS5_1CILi128EEENS7_ILi64EEENS7_ILi192EEEEEELi192ENS_10bfloat16_tEfNS_4arch4Sm80ELb1ELb0ELb0ELb1ELb1ELb1ELb1ELb1EEENS1_21CollectiveEpilogueFwdINS6_IJS8_SA_S9_EEENS6_IJNS7_ILi1EEESI_SI_EEESC_SE_Li256ELb1ELb1ELb1ELb0EEENS1_36VarlenDynamicPersistentTileSchedulerILi128ELi64ELi256ELi256ELb1ELb1ELb0ELb1ELb1ELb1EEEEEEEEEvNT_6ParamsE,"a",@progbits
	.sectionflags	@""
	.align	4
.nv.constant0._ZN7cutlass13device_kernelIN5flash19enable_sm80_to_sm89INS1_16FlashAttnFwdSm80INS1_25CollectiveMainloopFwdSm80ILi8ELi2ELb0EN4cute5tupleIJNS5_1CILi128EEENS7_ILi64EEENS7_ILi192EEEEEELi192ENS_10bfloat16_tEfNS_4arch4Sm80ELb1ELb0ELb0ELb1ELb1ELb1ELb1ELb1EEENS1_21CollectiveEpilogueFwdINS6_IJS8_SA_S9_EEENS6_IJNS7_ILi1EEESI_SI_EEESC_SE_Li256ELb1ELb1ELb1ELb0EEENS1_36VarlenDynamicPersistentTileSchedulerILi128ELi64ELi256ELi256ELb1ELb1ELb0ELb1ELb1ELb1EEEEEEEEEvNT_6ParamsE:
	.zero		1976


//--------------------- SYMBOLS --------------------------

	.type		.nv.reservedSmem.offset0,@object
	.size		.nv.reservedSmem.offset0,0x4
